//
// Generated by NVIDIA NVVM Compiler
//
// Compiler Build ID: CL-36424714
// Cuda compilation tools, release 13.0, V13.0.88
// Based on NVVM 20.0.0
//

.version 9.0
.target sm_100
.address_size 64

	// .globl	_Z6doBlurPiS_S_S_S_S_ii

.visible .entry _Z6doBlurPiS_S_S_S_S_ii(
	.param .u64 .ptr .align 1 _Z6doBlurPiS_S_S_S_S_ii_param_0,
	.param .u64 .ptr .align 1 _Z6doBlurPiS_S_S_S_S_ii_param_1,
	.param .u64 .ptr .align 1 _Z6doBlurPiS_S_S_S_S_ii_param_2,
	.param .u64 .ptr .align 1 _Z6doBlurPiS_S_S_S_S_ii_param_3,
	.param .u64 .ptr .align 1 _Z6doBlurPiS_S_S_S_S_ii_param_4,
	.param .u64 .ptr .align 1 _Z6doBlurPiS_S_S_S_S_ii_param_5,
	.param .u32 _Z6doBlurPiS_S_S_S_S_ii_param_6,
	.param .u32 _Z6doBlurPiS_S_S_S_S_ii_param_7
)
{
	.reg .pred 	%p<41>;
	.reg .b32 	%r<182>;
	.reg .b64 	%rd<109>;

	ld.param.u64 	%rd7, [_Z6doBlurPiS_S_S_S_S_ii_param_0];
	ld.param.u64 	%rd8, [_Z6doBlurPiS_S_S_S_S_ii_param_1];
	ld.param.u64 	%rd9, [_Z6doBlurPiS_S_S_S_S_ii_param_2];
	ld.param.u64 	%rd10, [_Z6doBlurPiS_S_S_S_S_ii_param_3];
	ld.param.u64 	%rd11, [_Z6doBlurPiS_S_S_S_S_ii_param_4];
	ld.param.u64 	%rd12, [_Z6doBlurPiS_S_S_S_S_ii_param_5];
	ld.param.u32 	%r5, [_Z6doBlurPiS_S_S_S_S_ii_param_6];
	ld.param.u32 	%r7, [_Z6doBlurPiS_S_S_S_S_ii_param_7];
	cvta.to.global.u64 	%rd1, %rd11;
	cvta.to.global.u64 	%rd2, %rd12;
	cvta.to.global.u64 	%rd3, %rd9;
	cvta.to.global.u64 	%rd4, %rd10;
	cvta.to.global.u64 	%rd5, %rd7;
	cvta.to.global.u64 	%rd6, %rd8;
	mov.u32 	%r8, %ctaid.y;
	mov.u32 	%r9, %ntid.y;
	mov.u32 	%r10, %tid.y;
	mad.lo.s32 	%r11, %r8, %r9, %r10;
	mov.u32 	%r12, %ctaid.x;
	mov.u32 	%r13, %ntid.x;
	mov.u32 	%r14, %tid.x;
	mad.lo.s32 	%r2, %r12, %r13, %r14;
	setp.ge.s32 	%p1, %r2, %r5;
	setp.ge.s32 	%p2, %r11, %r7;
	or.pred  	%p3, %p1, %p2;
	@%p3 bra 	$L__BB0_19;
	setp.eq.s32 	%p4, %r11, 0;
	add.s32 	%r3, %r7, -1;
	setp.eq.s32 	%p5, %r11, %r3;
	or.pred  	%p6, %p4, %p5;
	setp.eq.s32 	%p7, %r2, 0;
	or.pred  	%p8, %p7, %p6;
	add.s32 	%r4, %r5, -1;
	setp.eq.s32 	%p9, %r2, %r4;
	or.pred  	%p10, %p8, %p9;
	@%p10 bra 	$L__BB0_3;
	mul.lo.s32 	%r143, %r5, %r11;
	add.s32 	%r144, %r143, %r5;
	add.s32 	%r145, %r144, %r2;
	mul.wide.s32 	%rd90, %r145, 4;
	add.s64 	%rd91, %rd6, %rd90;
	ld.global.u32 	%r146, [%rd91];
	add.s32 	%r147, %r11, -1;
	mad.lo.s32 	%r148, %r5, %r147, %r2;
	mul.wide.s32 	%rd92, %r148, 4;
	add.s64 	%rd93, %rd6, %rd92;
	ld.global.u32 	%r149, [%rd93];
	add.s32 	%r150, %r149, %r146;
	cvt.s64.s32 	%rd94, %r143;
	cvt.s64.s32 	%rd95, %r2;
	add.s64 	%rd96, %rd95, %rd94;
	shl.b64 	%rd97, %rd96, 2;
	add.s64 	%rd98, %rd6, %rd97;
	ld.global.u32 	%r151, [%rd98+4];
	add.s32 	%r152, %r150, %r151;
	ld.global.u32 	%r153, [%rd98+-4];
	add.s32 	%r154, %r152, %r153;
	shr.s32 	%r155, %r154, 31;
	shr.u32 	%r156, %r155, 30;
	add.s32 	%r157, %r154, %r156;
	shr.s32 	%r158, %r157, 2;
	add.s32 	%r159, %r148, %r5;
	mul.wide.s32 	%rd99, %r159, 4;
	add.s64 	%rd100, %rd5, %rd99;
	st.global.u32 	[%rd100], %r158;
	add.s64 	%rd101, %rd4, %rd90;
	ld.global.u32 	%r160, [%rd101];
	add.s64 	%rd102, %rd4, %rd92;
	ld.global.u32 	%r161, [%rd102];
	add.s32 	%r162, %r161, %r160;
	add.s64 	%rd103, %rd4, %rd97;
	ld.global.u32 	%r163, [%rd103+4];
	add.s32 	%r164, %r162, %r163;
	ld.global.u32 	%r165, [%rd103+-4];
	add.s32 	%r166, %r164, %r165;
	shr.s32 	%r167, %r166, 31;
	shr.u32 	%r168, %r167, 30;
	add.s32 	%r169, %r166, %r168;
	shr.s32 	%r170, %r169, 2;
	add.s64 	%rd104, %rd3, %rd99;
	st.global.u32 	[%rd104], %r170;
	add.s64 	%rd105, %rd2, %rd90;
	ld.global.u32 	%r171, [%rd105];
	add.s64 	%rd106, %rd2, %rd92;
	ld.global.u32 	%r172, [%rd106];
	add.s32 	%r173, %r172, %r171;
	add.s64 	%rd107, %rd2, %rd97;
	ld.global.u32 	%r174, [%rd107+4];
	add.s32 	%r175, %r173, %r174;
	ld.global.u32 	%r176, [%rd107+-4];
	add.s32 	%r177, %r175, %r176;
	shr.s32 	%r178, %r177, 31;
	shr.u32 	%r179, %r178, 30;
	add.s32 	%r180, %r177, %r179;
	shr.s32 	%r181, %r180, 2;
	add.s64 	%rd108, %rd1, %rd99;
	st.global.u32 	[%rd108], %r181;
	bra.uni 	$L__BB0_19;
$L__BB0_3:
	setp.eq.s32 	%p11, %r2, %r4;
	setp.eq.s32 	%p12, %r2, 0;
	setp.ne.s32 	%p13, %r11, 0;
	or.pred  	%p14, %p12, %p11;
	or.pred  	%p15, %p14, %p13;
	@%p15 bra 	$L__BB0_5;
	add.s32 	%r118, %r5, %r2;
	mul.wide.s32 	%rd79, %r118, 4;
	add.s64 	%rd80, %rd6, %rd79;
	ld.global.u32 	%r119, [%rd80];
	mul.wide.s32 	%rd81, %r2, 4;
	add.s64 	%rd82, %rd6, %rd81;
	ld.global.u32 	%r120, [%rd82+4];
	add.s32 	%r121, %r120, %r119;
	ld.global.u32 	%r122, [%rd82+-4];
	add.s32 	%r123, %r121, %r122;
	mul.hi.s32 	%r124, %r123, 1431655766;
	shr.u32 	%r125, %r124, 31;
	add.s32 	%r126, %r124, %r125;
	add.s64 	%rd83, %rd5, %rd81;
	st.global.u32 	[%rd83], %r126;
	add.s64 	%rd84, %rd4, %rd79;
	ld.global.u32 	%r127, [%rd84];
	add.s64 	%rd85, %rd4, %rd81;
	ld.global.u32 	%r128, [%rd85+4];
	add.s32 	%r129, %r128, %r127;
	ld.global.u32 	%r130, [%rd85+-4];
	add.s32 	%r131, %r129, %r130;
	mul.hi.s32 	%r132, %r131, 1431655766;
	shr.u32 	%r133, %r132, 31;
	add.s32 	%r134, %r132, %r133;
	add.s64 	%rd86, %rd3, %rd81;
	st.global.u32 	[%rd86], %r134;
	add.s64 	%rd87, %rd2, %rd79;
	ld.global.u32 	%r135, [%rd87];
	add.s64 	%rd88, %rd2, %rd81;
	ld.global.u32 	%r136, [%rd88+4];
	add.s32 	%r137, %r136, %r135;
	ld.global.u32 	%r138, [%rd88+-4];
	add.s32 	%r139, %r137, %r138;
	mul.hi.s32 	%r140, %r139, 1431655766;
	shr.u32 	%r141, %r140, 31;
	add.s32 	%r142, %r140, %r141;
	add.s64 	%rd89, %rd1, %rd81;
	st.global.u32 	[%rd89], %r142;
	bra.uni 	$L__BB0_19;
$L__BB0_5:
	setp.eq.s32 	%p16, %r2, %r4;
	setp.eq.s32 	%p17, %r2, 0;
	setp.ne.s32 	%p18, %r11, %r3;
	or.pred  	%p19, %p17, %p16;
	or.pred  	%p20, %p19, %p18;
	@%p20 bra 	$L__BB0_7;
	add.s32 	%r90, %r11, -1;
	mad.lo.s32 	%r91, %r5, %r90, %r2;
	mul.wide.s32 	%rd64, %r91, 4;
	add.s64 	%rd65, %rd6, %rd64;
	ld.global.u32 	%r92, [%rd65];
	mul.lo.s32 	%r93, %r5, %r11;
	cvt.s64.s32 	%rd66, %r93;
	cvt.s64.s32 	%rd67, %r2;
	add.s64 	%rd68, %rd67, %rd66;
	shl.b64 	%rd69, %rd68, 2;
	add.s64 	%rd70, %rd6, %rd69;
	ld.global.u32 	%r94, [%rd70+4];
	add.s32 	%r95, %r94, %r92;
	ld.global.u32 	%r96, [%rd70+-4];
	add.s32 	%r97, %r95, %r96;
	mul.hi.s32 	%r98, %r97, 1431655766;
	shr.u32 	%r99, %r98, 31;
	add.s32 	%r100, %r98, %r99;
	add.s32 	%r101, %r91, %r5;
	mul.wide.s32 	%rd71, %r101, 4;
	add.s64 	%rd72, %rd5, %rd71;
	st.global.u32 	[%rd72], %r100;
	add.s64 	%rd73, %rd4, %rd64;
	ld.global.u32 	%r102, [%rd73];
	add.s64 	%rd74, %rd4, %rd69;
	ld.global.u32 	%r103, [%rd74+4];
	add.s32 	%r104, %r103, %r102;
	ld.global.u32 	%r105, [%rd74+-4];
	add.s32 	%r106, %r104, %r105;
	mul.hi.s32 	%r107, %r106, 1431655766;
	shr.u32 	%r108, %r107, 31;
	add.s32 	%r109, %r107, %r108;
	add.s64 	%rd75, %rd3, %rd71;
	st.global.u32 	[%rd75], %r109;
	add.s64 	%rd76, %rd2, %rd64;
	ld.global.u32 	%r110, [%rd76];
	add.s64 	%rd77, %rd2, %rd69;
	ld.global.u32 	%r111, [%rd77+4];
	add.s32 	%r112, %r111, %r110;
	ld.global.u32 	%r113, [%rd77+-4];
	add.s32 	%r114, %r112, %r113;
	mul.hi.s32 	%r115, %r114, 1431655766;
	shr.u32 	%r116, %r115, 31;
	add.s32 	%r117, %r115, %r116;
	add.s64 	%rd78, %rd1, %rd71;
	st.global.u32 	[%rd78], %r117;
	bra.uni 	$L__BB0_19;
$L__BB0_7:
	setp.eq.s32 	%p21, %r11, %r3;
	setp.eq.s32 	%p22, %r11, 0;
	setp.ne.s32 	%p23, %r2, 0;
	or.pred  	%p24, %p22, %p21;
	or.pred  	%p25, %p24, %p23;
	@%p25 bra 	$L__BB0_9;
	mul.lo.s32 	%r62, %r5, %r11;
	add.s32 	%r63, %r62, %r5;
	mul.wide.s32 	%rd48, %r63, 4;
	add.s64 	%rd49, %rd6, %rd48;
	ld.global.u32 	%r64, [%rd49];
	add.s32 	%r65, %r11, -1;
	mul.lo.s32 	%r66, %r5, %r65;
	mul.wide.s32 	%rd50, %r66, 4;
	add.s64 	%rd51, %rd6, %rd50;
	ld.global.u32 	%r67, [%rd51];
	add.s32 	%r68, %r67, %r64;
	mul.wide.s32 	%rd52, %r5, 4;
	add.s64 	%rd53, %rd51, %rd52;
	ld.global.u32 	%r69, [%rd53+4];
	add.s32 	%r70, %r68, %r69;
	mul.hi.s32 	%r71, %r70, 1431655766;
	shr.u32 	%r72, %r71, 31;
	add.s32 	%r73, %r71, %r72;
	mul.wide.s32 	%rd54, %r62, 4;
	add.s64 	%rd55, %rd5, %rd54;
	st.global.u32 	[%rd55], %r73;
	add.s64 	%rd56, %rd4, %rd48;
	ld.global.u32 	%r74, [%rd56];
	add.s64 	%rd57, %rd4, %rd50;
	ld.global.u32 	%r75, [%rd57];
	add.s32 	%r76, %r75, %r74;
	add.s64 	%rd58, %rd57, %rd52;
	ld.global.u32 	%r77, [%rd58+4];
	add.s32 	%r78, %r76, %r77;
	mul.hi.s32 	%r79, %r78, 1431655766;
	shr.u32 	%r80, %r79, 31;
	add.s32 	%r81, %r79, %r80;
	add.s64 	%rd59, %rd3, %rd54;
	st.global.u32 	[%rd59], %r81;
	add.s64 	%rd60, %rd2, %rd48;
	ld.global.u32 	%r82, [%rd60];
	add.s64 	%rd61, %rd2, %rd50;
	ld.global.u32 	%r83, [%rd61];
	add.s32 	%r84, %r83, %r82;
	add.s64 	%rd62, %rd61, %rd52;
	ld.global.u32 	%r85, [%rd62+4];
	add.s32 	%r86, %r84, %r85;
	mul.hi.s32 	%r87, %r86, 1431655766;
	shr.u32 	%r88, %r87, 31;
	add.s32 	%r89, %r87, %r88;
	add.s64 	%rd63, %rd1, %rd54;
	st.global.u32 	[%rd63], %r89;
	bra.uni 	$L__BB0_19;
$L__BB0_9:
	setp.eq.s32 	%p26, %r11, %r3;
	setp.eq.s32 	%p27, %r11, 0;
	setp.ne.s32 	%p28, %r2, %r4;
	or.pred  	%p29, %p27, %p26;
	or.pred  	%p30, %p29, %p28;
	@%p30 bra 	$L__BB0_11;
	mul.lo.s32 	%r48, %r5, %r11;
	add.s32 	%r49, %r48, %r5;
	add.s32 	%r50, %r49, %r2;
	mul.wide.s32 	%rd37, %r50, 4;
	add.s64 	%rd38, %rd6, %rd37;
	ld.global.u32 	%r51, [%rd38];
	add.s32 	%r52, %r11, -1;
	mad.lo.s32 	%r53, %r5, %r52, %r2;
	mul.wide.s32 	%rd39, %r53, 4;
	add.s64 	%rd40, %rd6, %rd39;
	ld.global.u32 	%r54, [%rd40];
	add.s32 	%r55, %r54, %r51;
	cvt.s64.s32 	%rd41, %r48;
	cvt.s64.s32 	%rd42, %r2;
	add.s64 	%rd43, %rd42, %rd41;
	shl.b64 	%rd44, %rd43, 2;
	add.s64 	%rd45, %rd6, %rd44;
	ld.global.u32 	%r56, [%rd45+-4];
	add.s32 	%r57, %r55, %r56;
	mul.hi.s32 	%r58, %r57, 1431655766;
	shr.u32 	%r59, %r58, 31;
	add.s32 	%r60, %r58, %r59;
	add.s32 	%r61, %r53, %r5;
	mul.wide.s32 	%rd46, %r61, 4;
	add.s64 	%rd47, %rd5, %rd46;
	st.global.u32 	[%rd47], %r60;
	bra.uni 	$L__BB0_19;
$L__BB0_11:
	or.b32  	%r15, %r11, %r2;
	setp.ne.s32 	%p31, %r15, 0;
	@%p31 bra 	$L__BB0_13;
	mad.lo.s32 	%r40, %r5, %r11, %r2;
	mul.wide.u32 	%rd32, %r40, 4;
	add.s64 	%rd33, %rd6, %rd32;
	ld.global.u32 	%r41, [%rd33+4];
	add.s32 	%r42, %r40, %r5;
	mul.wide.s32 	%rd34, %r42, 4;
	add.s64 	%rd35, %rd6, %rd34;
	ld.global.u32 	%r43, [%rd35];
	add.s32 	%r44, %r43, %r41;
	shr.u32 	%r45, %r44, 31;
	add.s32 	%r46, %r44, %r45;
	shr.s32 	%r47, %r46, 1;
	add.s64 	%rd36, %rd5, %rd32;
	st.global.u32 	[%rd36], %r47;
	bra.uni 	$L__BB0_19;
$L__BB0_13:
	setp.ne.s32 	%p32, %r2, %r4;
	setp.ne.s32 	%p33, %r11, 0;
	or.pred  	%p34, %p33, %p32;
	@%p34 bra 	$L__BB0_15;
	mul.wide.s32 	%rd27, %r2, 4;
	add.s64 	%rd28, %rd6, %rd27;
	ld.global.u32 	%r34, [%rd28+-4];
	mul.wide.s32 	%rd29, %r5, 4;
	add.s64 	%rd30, %rd28, %rd29;
	ld.global.u32 	%r35, [%rd30];
	add.s32 	%r36, %r35, %r34;
	shr.u32 	%r37, %r36, 31;
	add.s32 	%r38, %r36, %r37;
	shr.s32 	%r39, %r38, 1;
	add.s64 	%rd31, %rd5, %rd27;
	st.global.u32 	[%rd31], %r39;
	bra.uni 	$L__BB0_19;
$L__BB0_15:
	setp.ne.s32 	%p35, %r2, 0;
	setp.ne.s32 	%p36, %r11, %r3;
	or.pred  	%p37, %p35, %p36;
	@%p37 bra 	$L__BB0_17;
	mul.lo.s32 	%r26, %r5, %r11;
	mul.wide.s32 	%rd22, %r26, 4;
	add.s64 	%rd23, %rd6, %rd22;
	ld.global.u32 	%r27, [%rd23+4];
	sub.s32 	%r28, %r26, %r5;
	mul.wide.s32 	%rd24, %r28, 4;
	add.s64 	%rd25, %rd6, %rd24;
	ld.global.u32 	%r29, [%rd25];
	add.s32 	%r30, %r29, %r27;
	shr.u32 	%r31, %r30, 31;
	add.s32 	%r32, %r30, %r31;
	shr.s32 	%r33, %r32, 1;
	add.s64 	%rd26, %rd5, %rd22;
	st.global.u32 	[%rd26], %r33;
	bra.uni 	$L__BB0_19;
$L__BB0_17:
	setp.ne.s32 	%p38, %r2, %r4;
	setp.ne.s32 	%p39, %r11, %r3;
	or.pred  	%p40, %p38, %p39;
	@%p40 bra 	$L__BB0_19;
	mul.lo.s32 	%r16, %r5, %r11;
	cvt.s64.s32 	%rd13, %r16;
	cvt.s64.s32 	%rd14, %r2;
	add.s64 	%rd15, %rd14, %rd13;
	shl.b64 	%rd16, %rd15, 2;
	add.s64 	%rd17, %rd6, %rd16;
	ld.global.u32 	%r17, [%rd17+-4];
	sub.s32 	%r18, %r16, %r5;
	add.s32 	%r19, %r18, %r2;
	mul.wide.s32 	%rd18, %r19, 4;
	add.s64 	%rd19, %rd6, %rd18;
	ld.global.u32 	%r20, [%rd19];
	add.s32 	%r21, %r20, %r17;
	shr.u32 	%r22, %r21, 31;
	add.s32 	%r23, %r21, %r22;
	shr.s32 	%r24, %r23, 1;
	add.s32 	%r25, %r16, %r2;
	mul.wide.s32 	%rd20, %r25, 4;
	add.s64 	%rd21, %rd5, %rd20;
	st.global.u32 	[%rd21], %r24;
$L__BB0_19:
	ret;

}
	// .globl	_Z6doCopyPiS_S_S_S_S_ii
.visible .entry _Z6doCopyPiS_S_S_S_S_ii(
	.param .u64 .ptr .align 1 _Z6doCopyPiS_S_S_S_S_ii_param_0,
	.param .u64 .ptr .align 1 _Z6doCopyPiS_S_S_S_S_ii_param_1,
	.param .u64 .ptr .align 1 _Z6doCopyPiS_S_S_S_S_ii_param_2,
	.param .u64 .ptr .align 1 _Z6doCopyPiS_S_S_S_S_ii_param_3,
	.param .u64 .ptr .align 1 _Z6doCopyPiS_S_S_S_S_ii_param_4,
	.param .u64 .ptr .align 1 _Z6doCopyPiS_S_S_S_S_ii_param_5,
	.param .u32 _Z6doCopyPiS_S_S_S_S_ii_param_6,
	.param .u32 _Z6doCopyPiS_S_S_S_S_ii_param_7
)
{
	.reg .pred 	%p<4>;
	.reg .b32 	%r<17>;
	.reg .b64 	%rd<20>;

	ld.param.u64 	%rd1, [_Z6doCopyPiS_S_S_S_S_ii_param_0];
	ld.param.u64 	%rd2, [_Z6doCopyPiS_S_S_S_S_ii_param_1];
	ld.param.u64 	%rd3, [_Z6doCopyPiS_S_S_S_S_ii_param_2];
	ld.param.u64 	%rd4, [_Z6doCopyPiS_S_S_S_S_ii_param_3];
	ld.param.u64 	%rd5, [_Z6doCopyPiS_S_S_S_S_ii_param_4];
	ld.param.u64 	%rd6, [_Z6doCopyPiS_S_S_S_S_ii_param_5];
	ld.param.u32 	%r3, [_Z6doCopyPiS_S_S_S_S_ii_param_6];
	ld.param.u32 	%r4, [_Z6doCopyPiS_S_S_S_S_ii_param_7];
	mov.u32 	%r6, %ctaid.y;
	mov.u32 	%r7, %ntid.y;
	mov.u32 	%r8, %tid.y;
	mad.lo.s32 	%r9, %r6, %r7, %r8;
	mov.u32 	%r10, %ctaid.x;
	mov.u32 	%r11, %ntid.x;
	mov.u32 	%r12, %tid.x;
	mad.lo.s32 	%r2, %r10, %r11, %r12;
	setp.ge.s32 	%p1, %r2, %r3;
	setp.ge.s32 	%p2, %r9, %r4;
	or.pred  	%p3, %p1, %p2;
	@%p3 bra 	$L__BB1_2;
	cvta.to.global.u64 	%rd7, %rd1;
	cvta.to.global.u64 	%rd8, %rd2;
	cvta.to.global.u64 	%rd9, %rd3;
	cvta.to.global.u64 	%rd10, %rd4;
	cvta.to.global.u64 	%rd11, %rd5;
	cvta.to.global.u64 	%rd12, %rd6;
	mad.lo.s32 	%r13, %r3, %r9, %r2;
	mul.wide.s32 	%rd13, %r13, 4;
	add.s64 	%rd14, %rd7, %rd13;
	ld.global.u32 	%r14, [%rd14];
	add.s64 	%rd15, %rd8, %rd13;
	st.global.u32 	[%rd15], %r14;
	add.s64 	%rd16, %rd9, %rd13;
	ld.global.u32 	%r15, [%rd16];
	add.s64 	%rd17, %rd10, %rd13;
	st.global.u32 	[%rd17], %r15;
	add.s64 	%rd18, %rd11, %rd13;
	ld.global.u32 	%r16, [%rd18];
	add.s64 	%rd19, %rd12, %rd13;
	st.global.u32 	[%rd19], %r16;
$L__BB1_2:
	ret;

}


// ===== COMPILED SASS (sm_100) =====

	.target	sm_100

	.elftype	@"ET_EXEC"


//--------------------- .note.nv.tkinfo           --------------------------
	.section	.note.nv.tkinfo,"",@"SHT_NOTE"
	.sectionflags	@"SHF_NOTE_NV_TKINFO"
	.tkinfo
        /*0018*/ 	.word	0x00000002
        /*0030*/ 	.string	""
        /*0030*/ 	.string	"ptxas"
        /*0030*/ 	.string	"Cuda compilation tools, release 13.0, V13.0.88"
        /*0030*/ 	.string	"Build cuda_13.0.r13.0/compiler.36424714_0"
        /*0030*/ 	.string	"-arch sm_100 -m 64 "



//--------------------- .note.nv.cuinfo           --------------------------
	.section	.note.nv.cuinfo,"",@"SHT_NOTE"
	.sectionflags	@"SHF_NOTE_NV_CUINFO"
        /*0018*/ 	.short	0x0002
        /*001a*/ 	.short	0x0064
        /*001c*/ 	.short	0x0082
	.zero		2


//--------------------- .nv.info                  --------------------------
	.section	.nv.info,"",@"SHT_CUDA_INFO"
	.align	4


	//----- nvinfo : EIATTR_REGCOUNT
	.align		4
        /*0000*/ 	.byte	0x04, 0x2f
        /*0002*/ 	.short	(.L_1 - .L_0)
	.align		4
.L_0:
        /*0004*/ 	.word	index@(_Z6doBlurPiS_S_S_S_S_ii)
        /*0008*/ 	.word	0x0000001a


	//----- nvinfo : EIATTR_FRAME_SIZE
	.align		4
.L_1:
        /*000c*/ 	.byte	0x04, 0x11
        /*000e*/ 	.short	(.L_3 - .L_2)
	.align		4
.L_2:
        /*0010*/ 	.word	index@(_Z6doBlurPiS_S_S_S_S_ii)
        /*0014*/ 	.word	0x00000000


	//----- nvinfo : EIATTR_REGCOUNT
	.align		4
.L_3:
        /*0018*/ 	.byte	0x04, 0x2f
        /*001a*/ 	.short	(.L_5 - .L_4)
	.align		4
.L_4:
        /*001c*/ 	.word	index@(_Z6doCopyPiS_S_S_S_S_ii)
        /*0020*/ 	.word	0x00000012


	//----- nvinfo : EIATTR_FRAME_SIZE
	.align		4
.L_5:
        /*0024*/ 	.byte	0x04, 0x11
        /*0026*/ 	.short	(.L_7 - .L_6)
	.align		4
.L_6:
        /*0028*/ 	.word	index@(_Z6doCopyPiS_S_S_S_S_ii)
        /*002c*/ 	.word	0x00000000


	//----- nvinfo : EIATTR_MIN_STACK_SIZE
	.align		4
.L_7:
        /*0030*/ 	.byte	0x04, 0x12
        /*0032*/ 	.short	(.L_9 - .L_8)
	.align		4
.L_8:
        /*0034*/ 	.word	index@(_Z6doCopyPiS_S_S_S_S_ii)
        /*0038*/ 	.word	0x00000000


	//----- nvinfo : EIATTR_MIN_STACK_SIZE
	.align		4
.L_9:
        /*003c*/ 	.byte	0x04, 0x12
        /*003e*/ 	.short	(.L_11 - .L_10)
	.align		4
.L_10:
        /*0040*/ 	.word	index@(_Z6doBlurPiS_S_S_S_S_ii)
        /*0044*/ 	.word	0x00000000
.L_11:


//--------------------- .nv.compat                --------------------------
	.section	.nv.compat,"",@"SHT_CUDA_COMPAT_INFO"
	.align	4
        /*0000*/ 	.byte	0x02, 0x09, 0x00, 0x00, 0x02, 0x02, 0x01, 0x00, 0x02, 0x05, 0x05, 0x00, 0x03, 0x07, 0x01, 0x01
        /*0010*/ 	.byte	0x02, 0x03, 0x00, 0x00, 0x02, 0x06, 0x01, 0x00, 0x04, 0x0b, 0x08, 0x00, 0x09, 0x00, 0x00, 0x00
        /*0020*/ 	.byte	0x00, 0x00, 0x00, 0x00


//--------------------- .nv.info._Z6doCopyPiS_S_S_S_S_ii --------------------------
	.section	.nv.info._Z6doCopyPiS_S_S_S_S_ii,"",@"SHT_CUDA_INFO"
	.sectionflags	@""
	.align	4


	//----- nvinfo : EIATTR_CUDA_API_VERSION
	.align		4
        /*0000*/ 	.byte	0x04, 0x37
        /*0002*/ 	.short	(.L_13 - .L_12)
.L_12:
        /*0004*/ 	.word	0x00000082


	//----- nvinfo : EIATTR_KPARAM_INFO
	.align		4
.L_13:
        /*0008*/ 	.byte	0x04, 0x17
        /*000a*/ 	.short	(.L_15 - .L_14)
.L_14:
        /*000c*/ 	.word	0x00000000
        /*0010*/ 	.short	0x0007
        /*0012*/ 	.short	0x0034
        /*0014*/ 	.byte	0x00, 0xf0, 0x11, 0x00


	//----- nvinfo : EIATTR_KPARAM_INFO
	.align		4
.L_15:
        /*0018*/ 	.byte	0x04, 0x17
        /*001a*/ 	.short	(.L_17 - .L_16)
.L_16:
        /*001c*/ 	.word	0x00000000
        /*0020*/ 	.short	0x0006
        /*0022*/ 	.short	0x0030
        /*0024*/ 	.byte	0x00, 0xf0, 0x11, 0x00


	//----- nvinfo : EIATTR_KPARAM_INFO
	.align		4
.L_17:
        /*0028*/ 	.byte	0x04, 0x17
        /*002a*/ 	.short	(.L_19 - .L_18)
.L_18:
        /*002c*/ 	.word	0x00000000
        /*0030*/ 	.short	0x0005
        /*0032*/ 	.short	0x0028
        /*0034*/ 	.byte	0x00, 0xf5, 0x21, 0x00


	//----- nvinfo : EIATTR_KPARAM_INFO
	.align		4
.L_19:
        /*0038*/ 	.byte	0x04, 0x17
        /*003a*/ 	.short	(.L_21 - .L_20)
.L_20:
        /*003c*/ 	.word	0x00000000
        /*0040*/ 	.short	0x0004
        /*0042*/ 	.short	0x0020
        /*0044*/ 	.byte	0x00, 0xf5, 0x21, 0x00


	//----- nvinfo : EIATTR_KPARAM_INFO
	.align		4
.L_21:
        /*0048*/ 	.byte	0x04, 0x17
        /*004a*/ 	.short	(.L_23 - .L_22)
.L_22:
        /*004c*/ 	.word	0x00000000
        /*0050*/ 	.short	0x0003
        /*0052*/ 	.short	0x0018
        /*0054*/ 	.byte	0x00, 0xf5, 0x21, 0x00


	//----- nvinfo : EIATTR_KPARAM_INFO
	.align		4
.L_23:
        /*0058*/ 	.byte	0x04, 0x17
        /*005a*/ 	.short	(.L_25 - .L_24)
.L_24:
        /*005c*/ 	.word	0x00000000
        /*0060*/ 	.short	0x0002
        /*0062*/ 	.short	0x0010
        /*0064*/ 	.byte	0x00, 0xf5, 0x21, 0x00


	//----- nvinfo : EIATTR_KPARAM_INFO
	.align		4
.L_25:
        /*0068*/ 	.byte	0x04, 0x17
        /*006a*/ 	.short	(.L_27 - .L_26)
.L_26:
        /*006c*/ 	.word	0x00000000
        /*0070*/ 	.short	0x0001
        /*0072*/ 	.short	0x0008
        /*0074*/ 	.byte	0x00, 0xf5, 0x21, 0x00


	//----- nvinfo : EIATTR_KPARAM_INFO
	.align		4
.L_27:
        /*0078*/ 	.byte	0x04, 0x17
        /*007a*/ 	.short	(.L_29 - .L_28)
.L_28:
        /*007c*/ 	.word	0x00000000
        /*0080*/ 	.short	0x0000
        /*0082*/ 	.short	0x0000
        /*0084*/ 	.byte	0x00, 0xf5, 0x21, 0x00


	//----- nvinfo : EIATTR_SPARSE_MMA_MASK
	.align		4
.L_29:
        /*0088*/ 	.byte	0x03, 0x50
        /*008a*/ 	.short	0x0000


	//----- nvinfo : EIATTR_MAXREG_COUNT
	.align		4
        /*008c*/ 	.byte	0x03, 0x1b
        /*008e*/ 	.short	0x00ff


	//----- nvinfo : EIATTR_MERCURY_ISA_VERSION
	.align		4
        /*0090*/ 	.byte	0x03, 0x5f
        /*0092*/ 	.short	0x0101


	//----- nvinfo : EIATTR_VRC_CTA_INIT_COUNT
	.align		4
        /*0094*/ 	.byte	0x02, 0x4a
	.zero		1
	.zero		1


	//----- nvinfo : EIATTR_EXIT_INSTR_OFFSETS
	.align		4
        /*0098*/ 	.byte	0x04, 0x1c
        /*009a*/ 	.short	(.L_31 - .L_30)


	//   ....[0]....
.L_30:
        /*009c*/ 	.word	0x000000c0


	//   ....[1]....
        /*00a0*/ 	.word	0x00000210


	//----- nvinfo : EIATTR_CBANK_PARAM_SIZE
	.align		4
.L_31:
        /*00a4*/ 	.byte	0x03, 0x19
        /*00a6*/ 	.short	0x0038


	//----- nvinfo : EIATTR_PARAM_CBANK
	.align		4
        /*00a8*/ 	.byte	0x04, 0x0a
        /*00aa*/ 	.short	(.L_33 - .L_32)
	.align		4
.L_32:
        /*00ac*/ 	.word	index@(.nv.constant0._Z6doCopyPiS_S_S_S_S_ii)
        /*00b0*/ 	.short	0x0380
        /*00b2*/ 	.short	0x0038


	//----- nvinfo : EIATTR_SW_WAR
	.align		4
.L_33:
        /*00b4*/ 	.byte	0x04, 0x36
        /*00b6*/ 	.short	(.L_35 - .L_34)
.L_34:
        /*00b8*/ 	.word	0x00000008
.L_35:


//--------------------- .nv.info._Z6doBlurPiS_S_S_S_S_ii --------------------------
	.section	.nv.info._Z6doBlurPiS_S_S_S_S_ii,"",@"SHT_CUDA_INFO"
	.sectionflags	@""
	.align	4


	//----- nvinfo : EIATTR_CUDA_API_VERSION
	.align		4
        /*0000*/ 	.byte	0x04, 0x37
        /*0002*/ 	.short	(.L_37 - .L_36)
.L_36:
        /*0004*/ 	.word	0x00000082


	//----- nvinfo : EIATTR_KPARAM_INFO
	.align		4
.L_37:
        /*0008*/ 	.byte	0x04, 0x17
        /*000a*/ 	.short	(.L_39 - .L_38)
.L_38:
        /*000c*/ 	.word	0x00000000
        /*0010*/ 	.short	0x0007
        /*0012*/ 	.short	0x0034
        /*0014*/ 	.byte	0x00, 0xf0, 0x11, 0x00


	//----- nvinfo : EIATTR_KPARAM_INFO
	.align		4
.L_39:
        /*0018*/ 	.byte	0x04, 0x17
        /*001a*/ 	.short	(.L_41 - .L_40)
.L_40:
        /*001c*/ 	.word	0x00000000
        /*0020*/ 	.short	0x0006
        /*0022*/ 	.short	0x0030
        /*0024*/ 	.byte	0x00, 0xf0, 0x11, 0x00


	//----- nvinfo : EIATTR_KPARAM_INFO
	.align		4
.L_41:
        /*0028*/ 	.byte	0x04, 0x17
        /*002a*/ 	.short	(.L_43 - .L_42)
.L_42:
        /*002c*/ 	.word	0x00000000
        /*0030*/ 	.short	0x0005
        /*0032*/ 	.short	0x0028
        /*0034*/ 	.byte	0x00, 0xf5, 0x21, 0x00


	//----- nvinfo : EIATTR_KPARAM_INFO
	.align		4
.L_43:
        /*0038*/ 	.byte	0x04, 0x17
        /*003a*/ 	.short	(.L_45 - .L_44)
.L_44:
        /*003c*/ 	.word	0x00000000
        /*0040*/ 	.short	0x0004
        /*0042*/ 	.short	0x0020
        /*0044*/ 	.byte	0x00, 0xf5, 0x21, 0x00


	//----- nvinfo : EIATTR_KPARAM_INFO
	.align		4
.L_45:
        /*0048*/ 	.byte	0x04, 0x17
        /*004a*/ 	.short	(.L_47 - .L_46)
.L_46:
        /*004c*/ 	.word	0x00000000
        /*0050*/ 	.short	0x0003
        /*0052*/ 	.short	0x0018
        /*0054*/ 	.byte	0x00, 0xf5, 0x21, 0x00


	//----- nvinfo : EIATTR_KPARAM_INFO
	.align		4
.L_47:
        /*0058*/ 	.byte	0x04, 0x17
        /*005a*/ 	.short	(.L_49 - .L_48)
.L_48:
        /*005c*/ 	.word	0x00000000
        /*0060*/ 	.short	0x0002
        /*0062*/ 	.short	0x0010
        /*0064*/ 	.byte	0x00, 0xf5, 0x21, 0x00


	//----- nvinfo : EIATTR_KPARAM_INFO
	.align		4
.L_49:
        /*0068*/ 	.byte	0x04, 0x17
        /*006a*/ 	.short	(.L_51 - .L_50)
.L_50:
        /*006c*/ 	.word	0x00000000
        /*0070*/ 	.short	0x0001
        /*0072*/ 	.short	0x0008
        /*0074*/ 	.byte	0x00, 0xf5, 0x21, 0x00


	//----- nvinfo : EIATTR_KPARAM_INFO
	.align		4
.L_51:
        /*0078*/ 	.byte	0x04, 0x17
        /*007a*/ 	.short	(.L_53 - .L_52)
.L_52:
        /*007c*/ 	.word	0x00000000
        /*0080*/ 	.short	0x0000
        /*0082*/ 	.short	0x0000
        /*0084*/ 	.byte	0x00, 0xf5, 0x21, 0x00


	//----- nvinfo : EIATTR_SPARSE_MMA_MASK
	.align		4
.L_53:
        /*0088*/ 	.byte	0x03, 0x50
        /*008a*/ 	.short	0x0000


	//----- nvinfo : EIATTR_MAXREG_COUNT
	.align		4
        /*008c*/ 	.byte	0x03, 0x1b
        /*008e*/ 	.short	0x00ff


	//----- nvinfo : EIATTR_MERCURY_ISA_VERSION
	.align		4
        /*0090*/ 	.byte	0x03, 0x5f
        /*0092*/ 	.short	0x0101


	//----- nvinfo : EIATTR_VRC_CTA_INIT_COUNT
	.align		4
        /*0094*/ 	.byte	0x02, 0x4a
	.zero		1
	.zero		1


	//----- nvinfo : EIATTR_EXIT_INSTR_OFFSETS
	.align		4
        /*0098*/ 	.byte	0x04, 0x1c
        /*009a*/ 	.short	(.L_55 - .L_54)


	//   ....[0]....
.L_54:
        /*009c*/ 	.word	0x000000c0


	//   ....[1]....
        /*00a0*/ 	.word	0x00000550


	//   ....[2]....
        /*00a4*/ 	.word	0x000007f0


	//   ....[3]....
        /*00a8*/ 	.word	0x00000b50


	//   ....[4]....
        /*00ac*/ 	.word	0x00000e30


	//   ....[5]....
        /*00b0*/ 	.word	0x00000fd0


	//   ....[6]....
        /*00b4*/ 	.word	0x000010d0


	//   ....[7]....
        /*00b8*/ 	.word	0x000011c0


	//   ....[8]....
        /*00bc*/ 	.word	0x000012d0


	//   ....[9]....
        /*00c0*/ 	.word	0x000012f0


	//   ....[10]....
        /*00c4*/ 	.word	0x00001430


	//----- nvinfo : EIATTR_CRS_STACK_SIZE
	.align		4
.L_55:
        /*00c8*/ 	.byte	0x04, 0x1e
        /*00ca*/ 	.short	(.L_57 - .L_56)
.L_56:
        /*00cc*/ 	.word	0x00000000


	//----- nvinfo : EIATTR_CBANK_PARAM_SIZE
	.align		4
.L_57:
        /*00d0*/ 	.byte	0x03, 0x19
        /*00d2*/ 	.short	0x0038


	//----- nvinfo : EIATTR_PARAM_CBANK
	.align		4
        /*00d4*/ 	.byte	0x04, 0x0a
        /*00d6*/ 	.short	(.L_59 - .L_58)
	.align		4
.L_58:
        /*00d8*/ 	.word	index@(.nv.constant0._Z6doBlurPiS_S_S_S_S_ii)
        /*00dc*/ 	.short	0x0380
        /*00de*/ 	.short	0x0038


	//----- nvinfo : EIATTR_SW_WAR
	.align		4
.L_59:
        /*00e0*/ 	.byte	0x04, 0x36
        /*00e2*/ 	.short	(.L_61 - .L_60)
.L_60:
        /*00e4*/ 	.word	0x00000008
.L_61:


//--------------------- .nv.callgraph             --------------------------
	.section	.nv.callgraph,"",@"SHT_CUDA_CALLGRAPH"
	.align	4
	.sectionentsize	8
	.align		4
        /*0000*/ 	.word	0x00000000
	.align		4
        /*0004*/ 	.word	0xffffffff
	.align		4
        /*0008*/ 	.word	0x00000000
	.align		4
        /*000c*/ 	.word	0xfffffffe
	.align		4
        /*0010*/ 	.word	0x00000000
	.align		4
        /*0014*/ 	.word	0xfffffffd
	.align		4
        /*0018*/ 	.word	0x00000000
	.align		4
        /*001c*/ 	.word	0xfffffffc


//--------------------- .text._Z6doCopyPiS_S_S_S_S_ii --------------------------
	.section	.text._Z6doCopyPiS_S_S_S_S_ii,"ax",@progbits
	.align	128
        .global         _Z6doCopyPiS_S_S_S_S_ii
        .type           _Z6doCopyPiS_S_S_S_S_ii,@function
        .size           _Z6doCopyPiS_S_S_S_S_ii,(.L_x_10 - _Z6doCopyPiS_S_S_S_S_ii)
        .other          _Z6doCopyPiS_S_S_S_S_ii,@"STO_CUDA_ENTRY STV_DEFAULT"
_Z6doCopyPiS_S_S_S_S_ii:
.text._Z6doCopyPiS_S_S_S_S_ii:
[----:B------:R-:W-:Y:S01]  /*0000*/  LDC R1, c[0x0][0x37c] ;  /* 0x0000df00ff017b82 */ /* 0x000fe20000000800 */
[----:B------:R-:W0:Y:S07]  /*0010*/  S2R R3, SR_TID.Y ;  /* 0x0000000000037919 */ /* 0x000e2e0000002200 */
[----:B------:R-:W0:Y:S01]  /*0020*/  S2UR UR4, SR_CTAID.Y ;  /* 0x00000000000479c3 */ /* 0x000e220000002600 */
[----:B------:R-:W1:Y:S01]  /*0030*/  LDCU.64 UR6, c[0x0][0x3b0] ;  /* 0x00007600ff0677ac */ /* 0x000e620008000a00 */
[----:B------:R-:W2:Y:S06]  /*0040*/  S2R R2, SR_TID.X ;  /* 0x0000000000027919 */ /* 0x000eac0000002100 */
[----:B------:R-:W0:Y:S08]  /*0050*/  LDC R0, c[0x0][0x364] ;  /* 0x0000d900ff007b82 */ /* 0x000e300000000800 */
[----:B------:R-:W2:Y:S08]  /*0060*/  S2UR UR5, SR_CTAID.X ;  /* 0x00000000000579c3 */ /* 0x000eb00000002500 */
[----:B------:R-:W2:Y:S01]  /*0070*/  LDC R5, c[0x0][0x360] ;  /* 0x0000d800ff057b82 */ /* 0x000ea20000000800 */
[----:B0-----:R-:W-:-:S05]  /*0080*/  IMAD R0, R0, UR4, R3 ;  /* 0x0000000400007c24 */ /* 0x001fca000f8e0203 */
[----:B-1----:R-:W-:Y:S01]  /*0090*/  ISETP.GE.AND P0, PT, R0, UR7, PT ;  /* 0x0000000700007c0c */ /* 0x002fe2000bf06270 */
[----:B--2---:R-:W-:-:S05]  /*00a0*/  IMAD R5, R5, UR5, R2 ;  /* 0x0000000505057c24 */ /* 0x004fca000f8e0202 */
[----:B------:R-:W-:-:S13]  /*00b0*/  ISETP.GE.OR P0, PT, R5, UR6, P0 ;  /* 0x0000000605007c0c */ /* 0x000fda0008706670 */
[----:B------:R-:W-:Y:S05]  /*00c0*/  @P0 EXIT ;  /* 0x000000000000094d */ /* 0x000fea0003800000 */
[----:B------:R-:W0:Y:S01]  /*00d0*/  LDC.64 R2, c[0x0][0x380] ;  /* 0x0000e000ff027b82 */ /* 0x000e220000000a00 */
[----:B------:R-:W1:Y:S01]  /*00e0*/  LDCU.64 UR4, c[0x0][0x358] ;  /* 0x00006b00ff0477ac */ /* 0x000e620008000a00 */
[----:B------:R-:W-:-:S06]  /*00f0*/  IMAD R13, R0, UR6, R5 ;  /* 0x00000006000d7c24 */ /* 0x000fcc000f8e0205 */
[----:B------:R-:W2:Y:S08]  /*0100*/  LDC.64 R4, c[0x0][0x388] ;  /* 0x0000e200ff047b82 */ /* 0x000eb00000000a00 */
[----:B------:R-:W3:Y:S01]  /*0110*/  LDC.64 R6, c[0x0][0x390] ;  /* 0x0000e400ff067b82 */ /* 0x000ee20000000a00 */
[----:B0-----:R-:W-:-:S07]  /*0120*/  IMAD.WIDE R2, R13, 0x4, R2 ;  /* 0x000000040d027825 */ /* 0x001fce00078e0202 */
[----:B------:R-:W0:Y:S01]  /*0130*/  LDC.64 R8, c[0x0][0x398] ;  /* 0x0000e600ff087b82 */ /* 0x000e220000000a00 */
[----:B-1----:R1:W4:Y:S01]  /*0140*/  LDG.E R15, desc[UR4][R2.64] ;  /* 0x00000004020f7981 */ /* 0x002322000c1e1900 */
[----:B--2---:R-:W-:-:S06]  /*0150*/  IMAD.WIDE R4, R13, 0x4, R4 ;  /* 0x000000040d047825 */ /* 0x004fcc00078e0204 */
[----:B------:R-:W2:Y:S01]  /*0160*/  LDC.64 R10, c[0x0][0x3a0] ;  /* 0x0000e800ff0a7b82 */ /* 0x000ea20000000a00 */
[----:B---3--:R-:W-:-:S07]  /*0170*/  IMAD.WIDE R6, R13, 0x4, R6 ;  /* 0x000000040d067825 */ /* 0x008fce00078e0206 */
[----:B-1----:R-:W1:Y:S01]  /*0180*/  LDC.64 R2, c[0x0][0x3a8] ;  /* 0x0000ea00ff027b82 */ /* 0x002e620000000a00 */
[----:B----4-:R-:W-:Y:S04]  /*0190*/  STG.E desc[UR4][R4.64], R15 ;  /* 0x0000000f04007986 */ /* 0x010fe8000c101904 */
[----:B------:R-:W3:Y:S01]  /*01a0*/  LDG.E R7, desc[UR4][R6.64] ;  /* 0x0000000406077981 */ /* 0x000ee2000c1e1900 */
[----:B0-----:R-:W-:-:S04]  /*01b0*/  IMAD.WIDE R8, R13, 0x4, R8 ;  /* 0x000000040d087825 */ /* 0x001fc800078e0208 */
[C---:B--2---:R-:W-:Y:S01]  /*01c0*/  IMAD.WIDE R10, R13.reuse, 0x4, R10 ;  /* 0x000000040d0a7825 */ /* 0x044fe200078e020a */
[----:B---3--:R-:W-:Y:S05]  /*01d0*/  STG.E desc[UR4][R8.64], R7 ;  /* 0x0000000708007986 */ /* 0x008fea000c101904 */
[----:B------:R-:W2:Y:S01]  /*01e0*/  LDG.E R11, desc[UR4][R10.64] ;  /* 0x000000040a0b7981 */ /* 0x000ea2000c1e1900 */
[----:B-1----:R-:W-:-:S05]  /*01f0*/  IMAD.WIDE R2, R13, 0x4, R2 ;  /* 0x000000040d027825 */ /* 0x002fca00078e0202 */
[----:B--2---:R-:W-:Y:S01]  /*0200*/  STG.E desc[UR4][R2.64], R11 ;  /* 0x0000000b02007986 */ /* 0x004fe2000c101904 */
[----:B------:R-:W-:Y:S05]  /*0210*/  EXIT ;  /* 0x000000000000794d */ /* 0x000fea0003800000 */
.L_x_0:
[----:B------:R-:W-:-:S00]  /*0220*/  BRA `(.L_x_0) ;  /* 0xfffffffc00fc7947 */ /* 0x000fc0000383ffff */
[----:B------:R-:W-:-:S00]  /*0230*/  NOP ;  /* 0x0000000000007918 */ /* 0x000fc00000000000 */
        /* <DEDUP_REMOVED lines=12> */
.L_x_10:


//--------------------- .text._Z6doBlurPiS_S_S_S_S_ii --------------------------
	.section	.text._Z6doBlurPiS_S_S_S_S_ii,"ax",@progbits
	.align	128
        .global         _Z6doBlurPiS_S_S_S_S_ii
        .type           _Z6doBlurPiS_S_S_S_S_ii,@function
        .size           _Z6doBlurPiS_S_S_S_S_ii,(.L_x_11 - _Z6doBlurPiS_S_S_S_S_ii)
        .other          _Z6doBlurPiS_S_S_S_S_ii,@"STO_CUDA_ENTRY STV_DEFAULT"
_Z6doBlurPiS_S_S_S_S_ii:
.text._Z6doBlurPiS_S_S_S_S_ii:
[----:B------:R-:W-:Y:S01]  /*0000*/  LDC R1, c[0x0][0x37c] ;  /* 0x0000df00ff017b82 */ /* 0x000fe20000000800 */
[----:B------:R-:W0:Y:S07]  /*0010*/  S2R R0, SR_TID.Y ;  /* 0x0000000000007919 */ /* 0x000e2e0000002200 */
[----:B------:R-:W0:Y:S01]  /*0020*/  S2UR UR4, SR_CTAID.Y ;  /* 0x00000000000479c3 */ /* 0x000e220000002600 */
[----:B------:R-:W1:Y:S07]  /*0030*/  S2R R4, SR_TID.X ;  /* 0x0000000000047919 */ /* 0x000e6e0000002100 */
[----:B------:R-:W0:Y:S08]  /*0040*/  LDC R5, c[0x0][0x364] ;  /* 0x0000d900ff057b82 */ /* 0x000e300000000800 */
[----:B------:R-:W1:Y:S08]  /*0050*/  S2UR UR5, SR_CTAID.X ;  /* 0x00000000000579c3 */ /* 0x000e700000002500 */
[----:B------:R-:W1:Y:S08]  /*0060*/  LDC R7, c[0x0][0x360] ;  /* 0x0000d800ff077b82 */ /* 0x000e700000000800 */
[----:B------:R-:W2:Y:S01]  /*0070*/  LDC.64 R2, c[0x0][0x3b0] ;  /* 0x0000ec00ff027b82 */ /* 0x000ea20000000a00 */
[----:B0-----:R-:W-:-:S02]  /*0080*/  IMAD R5, R5, UR4, R0 ;  /* 0x0000000405057c24 */ /* 0x001fc4000f8e0200 */
[----:B-1----:R-:W-:-:S03]  /*0090*/  IMAD R7, R7, UR5, R4 ;  /* 0x0000000507077c24 */ /* 0x002fc6000f8e0204 */
[----:B--2---:R-:W-:-:S04]  /*00a0*/  ISETP.GE.AND P0, PT, R5, R3, PT ;  /* 0x000000030500720c */ /* 0x004fc80003f06270 */
[----:B------:R-:W-:-:S13]  /*00b0*/  ISETP.GE.OR P0, PT, R7, R2, P0 ;  /* 0x000000020700720c */ /* 0x000fda0000706670 */
[----:B------:R-:W-:Y:S05]  /*00c0*/  @P0 EXIT ;  /* 0x000000000000094d */ /* 0x000fea0003800000 */
[----:B------:R-:W-:Y:S01]  /*00d0*/  VIADD R0, R3, 0xffffffff ;  /* 0xffffffff03007836 */ /* 0x000fe20000000000 */
[----:B------:R-:W0:Y:S01]  /*00e0*/  LDCU.64 UR4, c[0x0][0x358] ;  /* 0x00006b00ff0477ac */ /* 0x000e220008000a00 */
[----:B------:R-:W-:-:S03]  /*00f0*/  VIADD R4, R2, 0xffffffff ;  /* 0xffffffff02047836 */ /* 0x000fc60000000000 */
[----:B------:R-:W-:-:S04]  /*0100*/  ISETP.NE.AND P0, PT, R5, R0, PT ;  /* 0x000000000500720c */ /* 0x000fc80003f05270 */
[----:B------:R-:W-:-:S04]  /*0110*/  ISETP.EQ.OR P0, PT, R5, RZ, !P0 ;  /* 0x000000ff0500720c */ /* 0x000fc80004702670 */
[----:B------:R-:W-:-:S04]  /*0120*/  ISETP.EQ.OR P1, PT, R7, RZ, P0 ;  /* 0x000000ff0700720c */ /* 0x000fc80000722670 */
[----:B------:R-:W-:-:S13]  /*0130*/  ISETP.EQ.OR P1, PT, R7, R4, P1 ;  /* 0x000000040700720c */ /* 0x000fda0000f22670 */
[----:B0-----:R-:W-:Y:S05]  /*0140*/  @P1 BRA `(.L_x_1) ;  /* 0x0000000400041947 */ /* 0x001fea0003800000 */
[----:B------:R-:W0:Y:S01]  /*0150*/  LDC.64 R8, c[0x0][0x388] ;  /* 0x0000e200ff087b82 */ /* 0x000e220000000a00 */
[----:B------:R-:W1:Y:S01]  /*0160*/  LDCU.64 UR6, c[0x0][0x388] ;  /* 0x00007100ff0677ac */ /* 0x000e620008000a00 */
[C---:B------:R-:W-:Y:S01]  /*0170*/  IMAD R4, R5.reuse, R2, RZ ;  /* 0x0000000205047224 */ /* 0x040fe200078e02ff */
[----:B------:R-:W-:Y:S01]  /*0180*/  SHF.R.S32.HI R11, RZ, 0x1f, R7 ;  /* 0x0000001fff0b7819 */ /* 0x000fe20000011407 */
[----:B------:R-:W-:-:S03]  /*0190*/  VIADD R3, R5, 0xffffffff ;  /* 0xffffffff05037836 */ /* 0x000fc60000000000 */
[----:B------:R-:W-:Y:S01]  /*01a0*/  IADD3 R0, P0, PT, R7, R4, RZ ;  /* 0x0000000407007210 */ /* 0x000fe20007f1e0ff */
[----:B------:R-:W-:-:S03]  /*01b0*/  IMAD R3, R3, R2, R7 ;  /* 0x0000000203037224 */ /* 0x000fc600078e0207 */
[----:B------:R-:W-:Y:S01]  /*01c0*/  LEA.HI.X.SX32 R11, R4, R11, 0x1, P0 ;  /* 0x0000000b040b7211 */ /* 0x000fe200000f0eff */
[C---:B------:R-:W-:Y:S01]  /*01d0*/  IMAD.SHL.U32 R5, R0.reuse, 0x4, RZ ;  /* 0x0000000400057824 */ /* 0x040fe200078e00ff */
[----:B------:R-:W-:Y:S02]  /*01e0*/  IADD3 R4, PT, PT, R7, R2, R4 ;  /* 0x0000000207047210 */ /* 0x000fe40007ffe004 */
[----:B------:R-:W-:Y:S01]  /*01f0*/  SHF.L.U64.HI R0, R0, 0x2, R11 ;  /* 0x0000000200007819 */ /* 0x000fe2000001020b */
[----:B------:R-:W2:Y:S01]  /*0200*/  LDC.64 R6, c[0x0][0x398] ;  /* 0x0000e600ff067b82 */ /* 0x000ea20000000a00 */
[----:B-1----:R-:W-:-:S04]  /*0210*/  IADD3 R14, P0, PT, R5, UR6, RZ ;  /* 0x00000006050e7c10 */ /* 0x002fc8000ff1e0ff */
[----:B------:R-:W-:Y:S01]  /*0220*/  IADD3.X R15, PT, PT, R0, UR7, RZ, P0, !PT ;  /* 0x00000007000f7c10 */ /* 0x000fe200087fe4ff */
[C-C-:B0-----:R-:W-:Y:S01]  /*0230*/  IMAD.WIDE R10, R4.reuse, 0x4, R8.reuse ;  /* 0x00000004040a7825 */ /* 0x141fe200078e0208 */
[----:B------:R-:W0:Y:S03]  /*0240*/  LDCU.64 UR6, c[0x0][0x398] ;  /* 0x00007300ff0677ac */ /* 0x000e260008000a00 */
[C---:B------:R-:W-:Y:S01]  /*0250*/  IMAD.WIDE R12, R3.reuse, 0x4, R8 ;  /* 0x00000004030c7825 */ /* 0x040fe200078e0208 */
[----:B------:R-:W3:Y:S01]  /*0260*/  LDG.E R16, desc[UR4][R14.64+0x4] ;  /* 0x000004040e107981 */ /* 0x000ee2000c1e1900 */
[----:B------:R-:W1:Y:S03]  /*0270*/  LDC.64 R8, c[0x0][0x380] ;  /* 0x0000e000ff087b82 */ /* 0x000e660000000a00 */
[----:B------:R-:W3:Y:S04]  /*0280*/  LDG.E R10, desc[UR4][R10.64] ;  /* 0x000000040a0a7981 */ /* 0x000ee8000c1e1900 */
[----:B------:R-:W3:Y:S04]  /*0290*/  LDG.E R13, desc[UR4][R12.64] ;  /* 0x000000040c0d7981 */ /* 0x000ee8000c1e1900 */
[----:B------:R2:W4:Y:S01]  /*02a0*/  LDG.E R17, desc[UR4][R14.64+-0x4] ;  /* 0xfffffc040e117981 */ /* 0x000522000c1e1900 */
[----:B------:R-:W-:Y:S01]  /*02b0*/  IADD3 R2, PT, PT, R3, R2, RZ ;  /* 0x0000000203027210 */ /* 0x000fe20007ffe0ff */
[----:B--2---:R-:W-:Y:S01]  /*02c0*/  IMAD.WIDE R14, R4, 0x4, R6 ;  /* 0x00000004040e7825 */ /* 0x004fe200078e0206 */
[----:B---3--:R-:W-:-:S05]  /*02d0*/  IADD3 R16, PT, PT, R16, R13, R10 ;  /* 0x0000000d10107210 */ /* 0x008fca0007ffe00a */
[----:B----4-:R-:W-:-:S05]  /*02e0*/  IMAD.IADD R16, R16, 0x1, R17 ;  /* 0x0000000110107824 */ /* 0x010fca00078e0211 */
[----:B------:R-:W-:Y:S02]  /*02f0*/  SHF.R.S32.HI R17, RZ, 0x1f, R16 ;  /* 0x0000001fff117819 */ /* 0x000fe40000011410 */
[----:B0-----:R-:W-:Y:S02]  /*0300*/  IADD3 R10, P0, PT, R5, UR6, RZ ;  /* 0x00000006050a7c10 */ /* 0x001fe4000ff1e0ff */
[----:B------:R-:W-:Y:S01]  /*0310*/  LEA.HI R17, R17, R16, RZ, 0x2 ;  /* 0x0000001011117211 */ /* 0x000fe200078f10ff */
[----:B-1----:R-:W-:Y:S01]  /*0320*/  IMAD.WIDE R12, R2, 0x4, R8 ;  /* 0x00000004020c7825 */ /* 0x002fe200078e0208 */
[----:B------:R-:W-:Y:S01]  /*0330*/  IADD3.X R11, PT, PT, R0, UR7, RZ, P0, !PT ;  /* 0x00000007000b7c10 */ /* 0x000fe200087fe4ff */
[----:B------:R-:W0:Y:S01]  /*0340*/  LDC.64 R8, c[0x0][0x390] ;  /* 0x0000e400ff087b82 */ /* 0x000e220000000a00 */
[----:B------:R-:W-:Y:S01]  /*0350*/  SHF.R.S32.HI R19, RZ, 0x2, R17 ;  /* 0x00000002ff137819 */ /* 0x000fe20000011411 */
[----:B------:R-:W-:Y:S01]  /*0360*/  IMAD.WIDE R16, R3, 0x4, R6 ;  /* 0x0000000403107825 */ /* 0x000fe200078e0206 */
[----:B------:R-:W1:Y:S03]  /*0370*/  LDCU.64 UR6, c[0x0][0x3a8] ;  /* 0x00007500ff0677ac */ /* 0x000e660008000a00 */
[----:B------:R1:W-:Y:S02]  /*0380*/  STG.E desc[UR4][R12.64], R19 ;  /* 0x000000130c007986 */ /* 0x0003e4000c101904 */
[----:B------:R-:W2:Y:S02]  /*0390*/  LDC.64 R6, c[0x0][0x3a8] ;  /* 0x0000ea00ff067b82 */ /* 0x000ea40000000a00 */
[----:B------:R-:W3:Y:S04]  /*03a0*/  LDG.E R14, desc[UR4][R14.64] ;  /* 0x000000040e0e7981 */ /* 0x000ee8000c1e1900 */
[----:B------:R-:W3:Y:S04]  /*03b0*/  LDG.E R17, desc[UR4][R16.64] ;  /* 0x0000000410117981 */ /* 0x000ee8000c1e1900 */
[----:B------:R-:W3:Y:S04]  /*03c0*/  LDG.E R18, desc[UR4][R10.64+0x4] ;  /* 0x000004040a127981 */ /* 0x000ee8000c1e1900 */
[----:B------:R4:W5:Y:S01]  /*03d0*/  LDG.E R21, desc[UR4][R10.64+-0x4] ;  /* 0xfffffc040a157981 */ /* 0x000962000c1e1900 */
[----:B-1----:R-:W-:Y:S01]  /*03e0*/  IADD3 R12, P0, PT, R5, UR6, RZ ;  /* 0x00000006050c7c10 */ /* 0x002fe2000ff1e0ff */
[----:B0-----:R-:W-:-:S03]  /*03f0*/  IMAD.WIDE R8, R2, 0x4, R8 ;  /* 0x0000000402087825 */ /* 0x001fc600078e0208 */
[----:B------:R-:W-:Y:S01]  /*0400*/  IADD3.X R13, PT, PT, R0, UR7, RZ, P0, !PT ;  /* 0x00000007000d7c10 */ /* 0x000fe200087fe4ff */
[--C-:B--2---:R-:W-:Y:S01]  /*0410*/  IMAD.WIDE R4, R4, 0x4, R6.reuse ;  /* 0x0000000404047825 */ /* 0x104fe200078e0206 */
[----:B----4-:R-:W0:Y:S03]  /*0420*/  LDC.64 R10, c[0x0][0x3a0] ;  /* 0x0000e800ff0a7b82 */ /* 0x010e260000000a00 */
[----:B------:R-:W-:Y:S01]  /*0430*/  IMAD.WIDE R6, R3, 0x4, R6 ;  /* 0x0000000403067825 */ /* 0x000fe200078e0206 */
[----:B---3--:R-:W-:-:S05]  /*0440*/  IADD3 R18, PT, PT, R18, R17, R14 ;  /* 0x0000001112127210 */ /* 0x008fca0007ffe00e */
[----:B-----5:R-:W-:-:S05]  /*0450*/  IMAD.IADD R18, R18, 0x1, R21 ;  /* 0x0000000112127824 */ /* 0x020fca00078e0215 */
[----:B------:R-:W-:-:S04]  /*0460*/  SHF.R.S32.HI R21, RZ, 0x1f, R18 ;  /* 0x0000001fff157819 */ /* 0x000fc80000011412 */
[----:B------:R-:W-:-:S04]  /*0470*/  LEA.HI R21, R21, R18, RZ, 0x2 ;  /* 0x0000001215157211 */ /* 0x000fc800078f10ff */
[----:B------:R-:W-:-:S05]  /*0480*/  SHF.R.S32.HI R21, RZ, 0x2, R21 ;  /* 0x00000002ff157819 */ /* 0x000fca0000011415 */
[----:B------:R1:W-:Y:S04]  /*0490*/  STG.E desc[UR4][R8.64], R21 ;  /* 0x0000001508007986 */ /* 0x0003e8000c101904 */
[----:B------:R-:W2:Y:S04]  /*04a0*/  LDG.E R4, desc[UR4][R4.64] ;  /* 0x0000000404047981 */ /* 0x000ea8000c1e1900 */
[----:B------:R-:W2:Y:S04]  /*04b0*/  LDG.E R7, desc[UR4][R6.64] ;  /* 0x0000000406077981 */ /* 0x000ea8000c1e1900 */
[----:B------:R-:W2:Y:S04]  /*04c0*/  LDG.E R0, desc[UR4][R12.64+0x4] ;  /* 0x000004040c007981 */ /* 0x000ea8000c1e1900 */
[----:B------:R-:W3:Y:S01]  /*04d0*/  LDG.E R3, desc[UR4][R12.64+-0x4] ;  /* 0xfffffc040c037981 */ /* 0x000ee2000c1e1900 */
[----:B--2---:R-:W-:-:S05]  /*04e0*/  IADD3 R0, PT, PT, R0, R7, R4 ;  /* 0x0000000700007210 */ /* 0x004fca0007ffe004 */
[----:B---3--:R-:W-:-:S05]  /*04f0*/  IMAD.IADD R0, R0, 0x1, R3 ;  /* 0x0000000100007824 */ /* 0x008fca00078e0203 */
[----:B------:R-:W-:-:S04]  /*0500*/  SHF.R.S32.HI R3, RZ, 0x1f, R0 ;  /* 0x0000001fff037819 */ /* 0x000fc80000011400 */
[----:B------:R-:W-:Y:S01]  /*0510*/  LEA.HI R0, R3, R0, RZ, 0x2 ;  /* 0x0000000003007211 */ /* 0x000fe200078f10ff */
[----:B0-----:R-:W-:-:S03]  /*0520*/  IMAD.WIDE R2, R2, 0x4, R10 ;  /* 0x0000000402027825 */ /* 0x001fc600078e020a */
[----:B-1----:R-:W-:-:S05]  /*0530*/  SHF.R.S32.HI R9, RZ, 0x2, R0 ;  /* 0x00000002ff097819 */ /* 0x002fca0000011400 */
[----:B------:R-:W-:Y:S01]  /*0540*/  STG.E desc[UR4][R2.64], R9 ;  /* 0x0000000902007986 */ /* 0x000fe2000c101904 */
[----:B------:R-:W-:Y:S05]  /*0550*/  EXIT ;  /* 0x000000000000794d */ /* 0x000fea0003800000 */
.L_x_1:
[----:B------:R-:W-:-:S04]  /*0560*/  ISETP.NE.AND P1, PT, R7, R4, PT ;  /* 0x000000040700720c */ /* 0x000fc80003f25270 */
[----:B------:R-:W-:-:S04]  /*0570*/  ISETP.EQ.OR P1, PT, R7, RZ, !P1 ;  /* 0x000000ff0700720c */ /* 0x000fc80004f22670 */
[----:B------:R-:W-:-:S13]  /*0580*/  ISETP.NE.OR P2, PT, R5, RZ, P1 ;  /* 0x000000ff0500720c */ /* 0x000fda0000f45670 */
[----:B------:R-:W-:Y:S05]  /*0590*/  @P2 BRA `(.L_x_2) ;  /* 0x0000000000982947 */ /* 0x000fea0003800000 */
[----:B------:R-:W0:Y:S01]  /*05a0*/  LDC.64 R8, c[0x0][0x388] ;  /* 0x0000e200ff087b82 */ /* 0x000e220000000a00 */
[----:B------:R-:W-:-:S07]  /*05b0*/  IMAD.IADD R2, R7, 0x1, R2 ;  /* 0x0000000107027824 */ /* 0x000fce00078e0202 */
[----:B------:R-:W1:Y:S08]  /*05c0*/  LDC.64 R10, c[0x0][0x380] ;  /* 0x0000e000ff0a7b82 */ /* 0x000e700000000a00 */
[----:B------:R-:W2:Y:S01]  /*05d0*/  LDC.64 R14, c[0x0][0x398] ;  /* 0x0000e600ff0e7b82 */ /* 0x000ea20000000a00 */
[----:B0-----:R-:W-:-:S04]  /*05e0*/  IMAD.WIDE R4, R2, 0x4, R8 ;  /* 0x0000000402047825 */ /* 0x001fc800078e0208 */
[C---:B------:R-:W-:Y:S02]  /*05f0*/  IMAD.WIDE R8, R7.reuse, 0x4, R8 ;  /* 0x0000000407087825 */ /* 0x040fe400078e0208 */
[----:B------:R-:W3:Y:S04]  /*0600*/  LDG.E R4, desc[UR4][R4.64] ;  /* 0x0000000404047981 */ /* 0x000ee8000c1e1900 */
[----:B------:R-:W3:Y:S04]  /*0610*/  LDG.E R3, desc[UR4][R8.64+0x4] ;  /* 0x0000040408037981 */ /* 0x000ee8000c1e1900 */
[----:B------:R0:W3:Y:S01]  /*0620*/  LDG.E R0, desc[UR4][R8.64+-0x4] ;  /* 0xfffffc0408007981 */ /* 0x0000e2000c1e1900 */
[----:B-1----:R-:W-:-:S04]  /*0630*/  IMAD.WIDE R10, R7, 0x4, R10 ;  /* 0x00000004070a7825 */ /* 0x002fc800078e020a */
[----:B--2---:R-:W-:-:S04]  /*0640*/  IMAD.WIDE R12, R2, 0x4, R14 ;  /* 0x00000004020c7825 */ /* 0x004fc800078e020e */
[----:B------:R-:W-:Y:S01]  /*0650*/  IMAD.WIDE R14, R7, 0x4, R14 ;  /* 0x00000004070e7825 */ /* 0x000fe200078e020e */
[----:B0-----:R-:W0:Y:S01]  /*0660*/  LDC.64 R8, c[0x0][0x3a8] ;  /* 0x0000ea00ff087b82 */ /* 0x001e220000000a00 */
[----:B---3--:R-:W-:-:S07]  /*0670*/  IADD3 R0, PT, PT, R0, R3, R4 ;  /* 0x0000000300007210 */ /* 0x008fce0007ffe004 */
[----:B------:R-:W1:Y:S01]  /*0680*/  LDC.64 R4, c[0x0][0x390] ;  /* 0x0000e400ff047b82 */ /* 0x000e620000000a00 */
[----:B------:R-:W-:-:S05]  /*0690*/  IMAD.HI R0, R0, 0x55555556, RZ ;  /* 0x5555555600007827 */ /* 0x000fca00078e02ff */
[----:B------:R-:W-:-:S05]  /*06a0*/  LEA.HI R17, R0, R0, RZ, 0x1 ;  /* 0x0000000000117211 */ /* 0x000fca00078f08ff */
[----:B------:R2:W-:Y:S04]  /*06b0*/  STG.E desc[UR4][R10.64], R17 ;  /* 0x000000110a007986 */ /* 0x0005e8000c101904 */
[----:B------:R-:W3:Y:S04]  /*06c0*/  LDG.E R12, desc[UR4][R12.64] ;  /* 0x000000040c0c7981 */ /* 0x000ee8000c1e1900 */
[----:B------:R-:W3:Y:S04]  /*06d0*/  LDG.E R3, desc[UR4][R14.64+0x4] ;  /* 0x000004040e037981 */ /* 0x000ee8000c1e1900 */
[----:B------:R-:W3:Y:S01]  /*06e0*/  LDG.E R0, desc[UR4][R14.64+-0x4] ;  /* 0xfffffc040e007981 */ /* 0x000ee2000c1e1900 */
[----:B-1----:R-:W-:Y:S01]  /*06f0*/  IMAD.WIDE R4, R7, 0x4, R4 ;  /* 0x0000000407047825 */ /* 0x002fe200078e0204 */
[----:B--2---:R-:W1:Y:S01]  /*0700*/  LDC.64 R10, c[0x0][0x3a0] ;  /* 0x0000e800ff0a7b82 */ /* 0x004e620000000a00 */
[----:B---3--:R-:W-:-:S02]  /*0710*/  IADD3 R0, PT, PT, R0, R3, R12 ;  /* 0x0000000300007210 */ /* 0x008fc40007ffe00c */
[----:B0-----:R-:W-:-:S04]  /*0720*/  IMAD.WIDE R2, R2, 0x4, R8 ;  /* 0x0000000402027825 */ /* 0x001fc800078e0208 */
[----:B------:R-:W-:-:S04]  /*0730*/  IMAD.HI R0, R0, 0x55555556, RZ ;  /* 0x5555555600007827 */ /* 0x000fc800078e02ff */
[----:B------:R-:W-:Y:S01]  /*0740*/  IMAD.WIDE R8, R7, 0x4, R8 ;  /* 0x0000000407087825 */ /* 0x000fe200078e0208 */
[----:B------:R-:W-:-:S05]  /*0750*/  LEA.HI R19, R0, R0, RZ, 0x1 ;  /* 0x0000000000137211 */ /* 0x000fca00078f08ff */
[----:B------:R-:W-:Y:S04]  /*0760*/  STG.E desc[UR4][R4.64], R19 ;  /* 0x0000001304007986 */ /* 0x000fe8000c101904 */
[----:B------:R-:W2:Y:S04]  /*0770*/  LDG.E R2, desc[UR4][R2.64] ;  /* 0x0000000402027981 */ /* 0x000ea8000c1e1900 */
[----:B------:R-:W2:Y:S04]  /*0780*/  LDG.E R13, desc[UR4][R8.64+0x4] ;  /* 0x00000404080d7981 */ /* 0x000ea8000c1e1900 */
[----:B------:R-:W2:Y:S01]  /*0790*/  LDG.E R0, desc[UR4][R8.64+-0x4] ;  /* 0xfffffc0408007981 */ /* 0x000ea2000c1e1900 */
[----:B-1----:R-:W-:Y:S01]  /*07a0*/  IMAD.WIDE R6, R7, 0x4, R10 ;  /* 0x0000000407067825 */ /* 0x002fe200078e020a */
[----:B--2---:R-:W-:-:S05]  /*07b0*/  IADD3 R0, PT, PT, R0, R13, R2 ;  /* 0x0000000d00007210 */ /* 0x004fca0007ffe002 */
[----:B------:R-:W-:-:S05]  /*07c0*/  IMAD.HI R0, R0, 0x55555556, RZ ;  /* 0x5555555600007827 */ /* 0x000fca00078e02ff */
[----:B------:R-:W-:-:S05]  /*07d0*/  LEA.HI R11, R0, R0, RZ, 0x1 ;  /* 0x00000000000b7211 */ /* 0x000fca00078f08ff */
[----:B------:R-:W-:Y:S01]  /*07e0*/  STG.E desc[UR4][R6.64], R11 ;  /* 0x0000000b06007986 */ /* 0x000fe2000c101904 */
[----:B------:R-:W-:Y:S05]  /*07f0*/  EXIT ;  /* 0x000000000000794d */ /* 0x000fea0003800000 */
.L_x_2:
[----:B------:R-:W-:-:S13]  /*0800*/  ISETP.NE.OR P1, PT, R5, R0, P1 ;  /* 0x000000000500720c */ /* 0x000fda0000f25670 */
[----:B------:R-:W-:Y:S05]  /*0810*/  @P1 BRA `(.L_x_3) ;  /* 0x0000000000d01947 */ /* 0x000fea0003800000 */
[----:B------:R-:W0:Y:S01]  /*0820*/  LDC.64 R8, c[0x0][0x388] ;  /* 0x0000e200ff087b82 */ /* 0x000e220000000a00 */
[----:B------:R-:W1:Y:S01]  /*0830*/  LDCU.64 UR6, c[0x0][0x388] ;  /* 0x00007100ff0677ac */ /* 0x000e620008000a00 */
[C---:B------:R-:W-:Y:S01]  /*0840*/  IMAD R0, R5.reuse, R2, RZ ;  /* 0x0000000205007224 */ /* 0x040fe200078e02ff */
[----:B------:R-:W-:Y:S01]  /*0850*/  SHF.R.S32.HI R3, RZ, 0x1f, R7 ;  /* 0x0000001fff037819 */ /* 0x000fe20000011407 */
[----:B------:R-:W-:-:S03]  /*0860*/  VIADD R5, R5, 0xffffffff ;  /* 0xffffffff05057836 */ /* 0x000fc60000000000 */
[----:B------:R-:W-:Y:S01]  /*0870*/  IADD3 R4, P0, PT, R7, R0, RZ ;  /* 0x0000000007047210 */ /* 0x000fe20007f1e0ff */
[----:B------:R-:W-:Y:S01]  /*0880*/  IMAD R7, R5, R2, R7 ;  /* 0x0000000205077224 */ /* 0x000fe200078e0207 */
[----:B------:R-:W2:Y:S02]  /*0890*/  LDC.64 R12, c[0x0][0x380] ;  /* 0x0000e000ff0c7b82 */ /* 0x000ea40000000a00 */
[----:B------:R-:W-:Y:S02]  /*08a0*/  LEA.HI.X.SX32 R11, R0, R3, 0x1, P0 ;  /* 0x00000003000b7211 */ /* 0x000fe400000f0eff */
[C---:B------:R-:W-:Y:S02]  /*08b0*/  SHF.L.U32 R3, R4.reuse, 0x2, RZ ;  /* 0x0000000204037819 */ /* 0x040fe400000006ff */
[----:B------:R-:W-:Y:S02]  /*08c0*/  SHF.L.U64.HI R0, R4, 0x2, R11 ;  /* 0x0000000204007819 */ /* 0x000fe4000001020b */
[----:B------:R-:W3:Y:S01]  /*08d0*/  LDC.64 R4, c[0x0][0x398] ;  /* 0x0000e600ff047b82 */ /* 0x000ee20000000a00 */
[----:B-1----:R-:W-:-:S04]  /*08e0*/  IADD3 R10, P0, PT, R3, UR6, RZ ;  /* 0x00000006030a7c10 */ /* 0x002fc8000ff1e0ff */
[----:B------:R-:W-:Y:S01]  /*08f0*/  IADD3.X R11, PT, PT, R0, UR7, RZ, P0, !PT ;  /* 0x00000007000b7c10 */ /* 0x000fe200087fe4ff */
[C---:B0-----:R-:W-:Y:S01]  /*0900*/  IMAD.WIDE R8, R7.reuse, 0x4, R8 ;  /* 0x0000000407087825 */ /* 0x041fe200078e0208 */
[----:B------:R-:W0:Y:S03]  /*0910*/  LDCU.64 UR6, c[0x0][0x398] ;  /* 0x00007300ff0677ac */ /* 0x000e260008000a00 */
[----:B------:R-:W4:Y:S04]  /*0920*/  LDG.E R15, desc[UR4][R10.64+0x4] ;  /* 0x000004040a0f7981 */ /* 0x000f28000c1e1900 */
[----:B------:R-:W4:Y:S04]  /*0930*/  LDG.E R8, desc[UR4][R8.64] ;  /* 0x0000000408087981 */ /* 0x000f28000c1e1900 */
[----:B------:R1:W4:Y:S01]  /*0940*/  LDG.E R6, desc[UR4][R10.64+-0x4] ;  /* 0xfffffc040a067981 */ /* 0x000322000c1e1900 */
[----:B------:R-:W-:Y:S01]  /*0950*/  IMAD.IADD R2, R7, 0x1, R2 ;  /* 0x0000000107027824 */ /* 0x000fe200078e0202 */
[----:B0-----:R-:W-:-:S03]  /*0960*/  IADD3 R14, P0, PT, R3, UR6, RZ ;  /* 0x00000006030e7c10 */ /* 0x001fc6000ff1e0ff */
[----:B--2---:R-:W-:Y:S01]  /*0970*/  IMAD.WIDE R12, R2, 0x4, R12 ;  /* 0x00000004020c7825 */ /* 0x004fe200078e020c */
[----:B-1----:R-:W0:Y:S03]  /*0980*/  LDC.64 R10, c[0x0][0x3a8] ;  /* 0x0000ea00ff0a7b82 */ /* 0x002e260000000a00 */
[----:B---3--:R-:W-:Y:S01]  /*0990*/  IMAD.WIDE R4, R7, 0x4, R4 ;  /* 0x0000000407047825 */ /* 0x008fe200078e0204 */
[----:B----4-:R-:W-:Y:S02]  /*09a0*/  IADD3 R6, PT, PT, R6, R15, R8 ;  /* 0x0000000f06067210 */ /* 0x010fe40007ffe008 */
[----:B------:R-:W-:Y:S02]  /*09b0*/  IADD3.X R15, PT, PT, R0, UR7, RZ, P0, !PT ;  /* 0x00000007000f7c10 */ /* 0x000fe400087fe4ff */
[----:B------:R-:W1:Y:S01]  /*09c0*/  LDC.64 R8, c[0x0][0x390] ;  /* 0x0000e400ff087b82 */ /* 0x000e620000000a00 */
[----:B------:R-:W2:Y:S01]  /*09d0*/  LDCU.64 UR6, c[0x0][0x3a8] ;  /* 0x00007500ff0677ac */ /* 0x000ea20008000a00 */
[----:B------:R-:W-:-:S05]  /*09e0*/  IMAD.HI R6, R6, 0x55555556, RZ ;  /* 0x5555555606067827 */ /* 0x000fca00078e02ff */
[----:B------:R-:W-:-:S05]  /*09f0*/  LEA.HI R19, R6, R6, RZ, 0x1 ;  /* 0x0000000606137211 */ /* 0x000fca00078f08ff */
[----:B------:R-:W-:Y:S04]  /*0a00*/  STG.E desc[UR4][R12.64], R19 ;  /* 0x000000130c007986 */ /* 0x000fe8000c101904 */
[----:B------:R-:W3:Y:S04]  /*0a10*/  LDG.E R17, desc[UR4][R14.64+0x4] ;  /* 0x000004040e117981 */ /* 0x000ee8000c1e1900 */
[----:B------:R-:W3:Y:S04]  /*0a20*/  LDG.E R6, desc[UR4][R14.64+-0x4] ;  /* 0xfffffc040e067981 */ /* 0x000ee8000c1e1900 */
[----:B------:R-:W3:Y:S01]  /*0a30*/  LDG.E R4, desc[UR4][R4.64] ;  /* 0x0000000404047981 */ /* 0x000ee2000c1e1900 */
[----:B--2---:R-:W-:Y:S01]  /*0a40*/  IADD3 R16, P0, PT, R3, UR6, RZ ;  /* 0x0000000603107c10 */ /* 0x004fe2000ff1e0ff */
[----:B-1----:R-:W-:-:S04]  /*0a50*/  IMAD.WIDE R8, R2, 0x4, R8 ;  /* 0x0000000402087825 */ /* 0x002fc800078e0208 */
[----:B0-----:R-:W-:Y:S01]  /*0a60*/  IMAD.WIDE R10, R7, 0x4, R10 ;  /* 0x00000004070a7825 */ /* 0x001fe200078e020a */
[----:B---3--:R-:W-:Y:S02]  /*0a70*/  IADD3 R6, PT, PT, R6, R17, R4 ;  /* 0x0000001106067210 */ /* 0x008fe40007ffe004 */
[----:B------:R-:W-:Y:S01]  /*0a80*/  IADD3.X R17, PT, PT, R0, UR7, RZ, P0, !PT ;  /* 0x0000000700117c10 */ /* 0x000fe200087fe4ff */
[----:B------:R-:W0:Y:S02]  /*0a90*/  LDC.64 R4, c[0x0][0x3a0] ;  /* 0x0000e800ff047b82 */ /* 0x000e240000000a00 */
[----:B------:R-:W-:-:S05]  /*0aa0*/  IMAD.HI R6, R6, 0x55555556, RZ ;  /* 0x5555555606067827 */ /* 0x000fca00078e02ff */
[----:B------:R-:W-:-:S05]  /*0ab0*/  LEA.HI R3, R6, R6, RZ, 0x1 ;  /* 0x0000000606037211 */ /* 0x000fca00078f08ff */
[----:B------:R-:W-:Y:S04]  /*0ac0*/  STG.E desc[UR4][R8.64], R3 ;  /* 0x0000000308007986 */ /* 0x000fe8000c101904 */
[----:B------:R-:W2:Y:S04]  /*0ad0*/  LDG.E R7, desc[UR4][R16.64+0x4] ;  /* 0x0000040410077981 */ /* 0x000ea8000c1e1900 */
[----:B------:R-:W2:Y:S04]  /*0ae0*/  LDG.E R0, desc[UR4][R16.64+-0x4] ;  /* 0xfffffc0410007981 */ /* 0x000ea8000c1e1900 */
[----:B------:R-:W2:Y:S01]  /*0af0*/  LDG.E R10, desc[UR4][R10.64] ;  /* 0x000000040a0a7981 */ /* 0x000ea2000c1e1900 */
[----:B0-----:R-:W-:Y:S01]  /*0b00*/  IMAD.WIDE R4, R2, 0x4, R4 ;  /* 0x0000000402047825 */ /* 0x001fe200078e0204 */
[----:B--2---:R-:W-:-:S05]  /*0b10*/  IADD3 R0, PT, PT, R0, R7, R10 ;  /* 0x0000000700007210 */ /* 0x004fca0007ffe00a */
[----:B------:R-:W-:-:S05]  /*0b20*/  IMAD.HI R0, R0, 0x55555556, RZ ;  /* 0x5555555600007827 */ /* 0x000fca00078e02ff */
[----:B------:R-:W-:-:S05]  /*0b30*/  LEA.HI R7, R0, R0, RZ, 0x1 ;  /* 0x0000000000077211 */ /* 0x000fca00078f08ff */
[----:B------:R-:W-:Y:S01]  /*0b40*/  STG.E desc[UR4][R4.64], R7 ;  /* 0x0000000704007986 */ /* 0x000fe2000c101904 */
[----:B------:R-:W-:Y:S05]  /*0b50*/  EXIT ;  /* 0x000000000000794d */ /* 0x000fea0003800000 */
.L_x_3:
[----:B------:R-:W-:-:S13]  /*0b60*/  ISETP.NE.OR P1, PT, R7, RZ, P0 ;  /* 0x000000ff0700720c */ /* 0x000fda0000725670 */
[----:B------:R-:W-:Y:S05]  /*0b70*/  @P1 BRA `(.L_x_4) ;  /* 0x0000000000b01947 */ /* 0x000fea0003800000 */
[----:B------:R-:W0:Y:S01]  /*0b80*/  LDC.64 R6, c[0x0][0x388] ;  /* 0x0000e200ff067b82 */ /* 0x000e220000000a00 */
[C---:B------:R-:W-:Y:S02]  /*0b90*/  VIADD R9, R5.reuse, 0xffffffff ;  /* 0xffffffff05097836 */ /* 0x040fe40000000000 */
[-C--:B------:R-:W-:Y:S02]  /*0ba0*/  IMAD R3, R5, R2.reuse, RZ ;  /* 0x0000000205037224 */ /* 0x080fe400078e02ff */
[----:B------:R-:W-:Y:S02]  /*0bb0*/  IMAD R4, R9, R2, RZ ;  /* 0x0000000209047224 */ /* 0x000fe400078e02ff */
[----:B------:R-:W-:Y:S01]  /*0bc0*/  IMAD.IADD R0, R3, 0x1, R2 ;  /* 0x0000000103007824 */ /* 0x000fe200078e0202 */
[----:B------:R-:W1:Y:S08]  /*0bd0*/  LDC.64 R14, c[0x0][0x398] ;  /* 0x0000e600ff0e7b82 */ /* 0x000e700000000a00 */
[----:B------:R-:W2:Y:S01]  /*0be0*/  LDC.64 R12, c[0x0][0x380] ;  /* 0x0000e000ff0c7b82 */ /* 0x000ea20000000a00 */
[----:B0-----:R-:W-:-:S07]  /*0bf0*/  IMAD.WIDE R8, R4, 0x4, R6 ;  /* 0x0000000404087825 */ /* 0x001fce00078e0206 */
[----:B------:R-:W0:Y:S01]  /*0c00*/  LDC.64 R18, c[0x0][0x3a8] ;  /* 0x0000ea00ff127b82 */ /* 0x000e220000000a00 */
[----:B------:R-:W-:-:S04]  /*0c10*/  IMAD.WIDE R6, R0, 0x4, R6 ;  /* 0x0000000400067825 */ /* 0x000fc800078e0206 */
[----:B------:R-:W-:Y:S02]  /*0c20*/  IMAD.WIDE R10, R2, 0x4, R8 ;  /* 0x00000004020a7825 */ /* 0x000fe400078e0208 */
[----:B------:R-:W3:Y:S04]  /*0c30*/  LDG.E R6, desc[UR4][R6.64] ;  /* 0x0000000406067981 */ /* 0x000ee8000c1e1900 */
[----:B------:R-:W3:Y:S04]  /*0c40*/  LDG.E R9, desc[UR4][R8.64] ;  /* 0x0000000408097981 */ /* 0x000ee8000c1e1900 */
[----:B------:R-:W3:Y:S01]  /*0c50*/  LDG.E R10, desc[UR4][R10.64+0x4] ;  /* 0x000004040a0a7981 */ /* 0x000ee2000c1e1900 */
[----:B-1----:R-:W-:-:S04]  /*0c60*/  IMAD.WIDE R16, R4, 0x4, R14 ;  /* 0x0000000404107825 */ /* 0x002fc800078e020e */
[----:B--2---:R-:W-:-:S04]  /*0c70*/  IMAD.WIDE R12, R3, 0x4, R12 ;  /* 0x00000004030c7825 */ /* 0x004fc800078e020c */
[----:B------:R-:W-:Y:S01]  /*0c80*/  IMAD.WIDE R14, R0, 0x4, R14 ;  /* 0x00000004000e7825 */ /* 0x000fe200078e020e */
[----:B---3--:R-:W-:-:S03]  /*0c90*/  IADD3 R5, PT, PT, R10, R9, R6 ;  /* 0x000000090a057210 */ /* 0x008fc60007ffe006 */
[----:B------:R-:W-:Y:S01]  /*0ca0*/  IMAD.WIDE R6, R2, 0x4, R16 ;  /* 0x0000000402067825 */ /* 0x000fe200078e0210 */
[----:B------:R-:W1:Y:S03]  /*0cb0*/  LDC.64 R8, c[0x0][0x390] ;  /* 0x0000e400ff087b82 */ /* 0x000e660000000a00 */
[----:B------:R-:W-:-:S05]  /*0cc0*/  IMAD.HI R5, R5, 0x55555556, RZ ;  /* 0x5555555605057827 */ /* 0x000fca00078e02ff */
[----:B------:R-:W-:-:S05]  /*0cd0*/  LEA.HI R21, R5, R5, RZ, 0x1 ;  /* 0x0000000505157211 */ /* 0x000fca00078f08ff */
[----:B------:R2:W-:Y:S04]  /*0ce0*/  STG.E desc[UR4][R12.64], R21 ;  /* 0x000000150c007986 */ /* 0x0005e8000c101904 */
[----:B------:R-:W3:Y:S04]  /*0cf0*/  LDG.E R14, desc[UR4][R14.64] ;  /* 0x000000040e0e7981 */ /* 0x000ee8000c1e1900 */
[----:B------:R-:W3:Y:S04]  /*0d00*/  LDG.E R17, desc[UR4][R16.64] ;  /* 0x0000000410117981 */ /* 0x000ee8000c1e1900 */
[----:B------:R-:W3:Y:S01]  /*0d10*/  LDG.E R6, desc[UR4][R6.64+0x4] ;  /* 0x0000040406067981 */ /* 0x000ee2000c1e1900 */
[----:B0-----:R-:W-:-:S04]  /*0d20*/  IMAD.WIDE R10, R4, 0x4, R18 ;  /* 0x00000004040a7825 */ /* 0x001fc800078e0212 */
[----:B--2---:R-:W-:Y:S01]  /*0d30*/  IMAD.WIDE R12, R2, 0x4, R10 ;  /* 0x00000004020c7825 */ /* 0x004fe200078e020a */
[----:B---3--:R-:W-:Y:S02]  /*0d40*/  IADD3 R5, PT, PT, R6, R17, R14 ;  /* 0x0000001106057210 */ /* 0x008fe40007ffe00e */
[----:B------:R-:W0:Y:S03]  /*0d50*/  LDC.64 R6, c[0x0][0x3a0] ;  /* 0x0000e800ff067b82 */ /* 0x000e260000000a00 */
[----:B------:R-:W-:-:S04]  /*0d60*/  IMAD.HI R20, R5, 0x55555556, RZ ;  /* 0x5555555605147827 */ /* 0x000fc800078e02ff */
[----:B-1----:R-:W-:Y:S01]  /*0d70*/  IMAD.WIDE R4, R3, 0x4, R8 ;  /* 0x0000000403047825 */ /* 0x002fe200078e0208 */
[----:B------:R-:W-:-:S03]  /*0d80*/  LEA.HI R23, R20, R20, RZ, 0x1 ;  /* 0x0000001414177211 */ /* 0x000fc600078f08ff */
[----:B------:R-:W-:Y:S02]  /*0d90*/  IMAD.WIDE R8, R0, 0x4, R18 ;  /* 0x0000000400087825 */ /* 0x000fe400078e0212 */
        /* <DEDUP_REMOVED lines=10> */
.L_x_4:
        /* <DEDUP_REMOVED lines=8> */
[-C--:B------:R-:W-:Y:S01]  /*0ec0*/  IMAD R13, R5, R2.reuse, R7 ;  /* 0x00000002050d7224 */ /* 0x080fe200078e0207 */
[----:B------:R-:W-:Y:S02]  /*0ed0*/  IADD3 R3, PT, PT, R7, R2, R0 ;  /* 0x0000000207037210 */ /* 0x000fe40007ffe000 */
[----:B------:R-:W-:Y:S02]  /*0ee0*/  LEA.HI.X.SX32 R11, R0, R11, 0x1, P0 ;  /* 0x0000000b000b7211 */ /* 0x000fe400000f0eff */
[----:B-1----:R-:W-:-:S04]  /*0ef0*/  LEA R4, P0, R10, UR6, 0x2 ;  /* 0x000000060a047c11 */ /* 0x002fc8000f8010ff */
[----:B------:R-:W-:Y:S01]  /*0f00*/  LEA.HI.X R5, R10, UR7, R11, 0x2, P0 ;  /* 0x000000070a057c11 */ /* 0x000fe200080f140b */
[--C-:B0-----:R-:W-:Y:S01]  /*0f10*/  IMAD.WIDE R6, R3, 0x4, R8.reuse ;  /* 0x0000000403067825 */ /* 0x101fe200078e0208 */
[----:B------:R-:W0:Y:S03]  /*0f20*/  LDC.64 R10, c[0x0][0x380] ;  /* 0x0000e000ff0a7b82 */ /* 0x000e260000000a00 */
[C---:B------:R-:W-:Y:S01]  /*0f30*/  IMAD.WIDE R8, R13.reuse, 0x4, R8 ;  /* 0x000000040d087825 */ /* 0x040fe200078e0208 */
[----:B------:R-:W2:Y:S04]  /*0f40*/  LDG.E R4, desc[UR4][R4.64+-0x4] ;  /* 0xfffffc0404047981 */ /* 0x000ea8000c1e1900 */
[----:B------:R-:W2:Y:S04]  /*0f50*/  LDG.E R6, desc[UR4][R6.64] ;  /* 0x0000000406067981 */ /* 0x000ea8000c1e1900 */
[----:B------:R-:W2:Y:S01]  /*0f60*/  LDG.E R9, desc[UR4][R8.64] ;  /* 0x0000000408097981 */ /* 0x000ea2000c1e1900 */
[----:B------:R-:W-:-:S05]  /*0f70*/  IADD3 R13, PT, PT, R13, R2, RZ ;  /* 0x000000020d0d7210 */ /* 0x000fca0007ffe0ff */
[----:B0-----:R-:W-:Y:S01]  /*0f80*/  IMAD.WIDE R10, R13, 0x4, R10 ;  /* 0x000000040d0a7825 */ /* 0x001fe200078e020a */
[----:B--2---:R-:W-:-:S05]  /*0f90*/  IADD3 R0, PT, PT, R4, R9, R6 ;  /* 0x0000000904007210 */ /* 0x004fca0007ffe006 */
[----:B------:R-:W-:-:S05]  /*0fa0*/  IMAD.HI R0, R0, 0x55555556, RZ ;  /* 0x5555555600007827 */ /* 0x000fca00078e02ff */
[----:B------:R-:W-:-:S05]  /*0fb0*/  LEA.HI R3, R0, R0, RZ, 0x1 ;  /* 0x0000000000037211 */ /* 0x000fca00078f08ff */
[----:B------:R-:W-:Y:S01]  /*0fc0*/  STG.E desc[UR4][R10.64], R3 ;  /* 0x000000030a007986 */ /* 0x000fe2000c101904 */
[----:B------:R-:W-:Y:S05]  /*0fd0*/  EXIT ;  /* 0x000000000000794d */ /* 0x000fea0003800000 */
.L_x_5:
[----:B------:R-:W-:-:S13]  /*0fe0*/  LOP3.LUT P0, RZ, R5, R7, RZ, 0xfc, !PT ;  /* 0x0000000705ff7212 */ /* 0x000fda000780fcff */
[----:B------:R-:W-:Y:S05]  /*0ff0*/  @P0 BRA `(.L_x_6) ;  /* 0x0000000000380947 */ /* 0x000fea0003800000 */
[----:B------:R-:W0:Y:S01]  /*1000*/  LDC.64 R8, c[0x0][0x388] ;  /* 0x0000e200ff087b82 */ /* 0x000e220000000a00 */
[----:B------:R-:W-:-:S04]  /*1010*/  IMAD R11, R5, R2, R7 ;  /* 0x00000002050b7224 */ /* 0x000fc800078e0207 */
[----:B------:R-:W-:-:S03]  /*1020*/  IMAD.IADD R5, R11, 0x1, R2 ;  /* 0x000000010b057824 */ /* 0x000fc600078e0202 */
[----:B------:R-:W1:Y:S01]  /*1030*/  LDC.64 R6, c[0x0][0x380] ;  /* 0x0000e000ff067b82 */ /* 0x000e620000000a00 */
[----:B0-----:R-:W-:-:S04]  /*1040*/  IMAD.WIDE.U32 R2, R11, 0x4, R8 ;  /* 0x000000040b027825 */ /* 0x001fc800078e0008 */
[----:B------:R-:W-:Y:S02]  /*1050*/  IMAD.WIDE R4, R5, 0x4, R8 ;  /* 0x0000000405047825 */ /* 0x000fe400078e0208 */
[----:B------:R-:W2:Y:S04]  /*1060*/  LDG.E R2, desc[UR4][R2.64+0x4] ;  /* 0x0000040402027981 */ /* 0x000ea8000c1e1900 */
[----:B------:R-:W2:Y:S01]  /*1070*/  LDG.E R5, desc[UR4][R4.64] ;  /* 0x0000000404057981 */ /* 0x000ea2000c1e1900 */
[----:B-1----:R-:W-:-:S04]  /*1080*/  IMAD.WIDE.U32 R6, R11, 0x4, R6 ;  /* 0x000000040b067825 */ /* 0x002fc800078e0006 */
[----:B--2---:R-:W-:-:S05]  /*1090*/  IMAD.IADD R0, R2, 0x1, R5 ;  /* 0x0000000102007824 */ /* 0x004fca00078e0205 */
[----:B------:R-:W-:-:S04]  /*10a0*/  LEA.HI R0, R0, R0, RZ, 0x1 ;  /* 0x0000000000007211 */ /* 0x000fc800078f08ff */
[----:B------:R-:W-:-:S05]  /*10b0*/  SHF.R.S32.HI R9, RZ, 0x1, R0 ;  /* 0x00000001ff097819 */ /* 0x000fca0000011400 */
[----:B------:R-:W-:Y:S01]  /*10c0*/  STG.E desc[UR4][R6.64], R9 ;  /* 0x0000000906007986 */ /* 0x000fe2000c101904 */
[----:B------:R-:W-:Y:S05]  /*10d0*/  EXIT ;  /* 0x000000000000794d */ /* 0x000fea0003800000 */
.L_x_6:
[----:B------:R-:W-:-:S04]  /*10e0*/  ISETP.NE.AND P0, PT, R7, R4, PT ;  /* 0x000000040700720c */ /* 0x000fc80003f05270 */
[----:B------:R-:W-:-:S13]  /*10f0*/  ISETP.NE.OR P0, PT, R5, RZ, P0 ;  /* 0x000000ff0500720c */ /* 0x000fda0000705670 */
[----:B------:R-:W-:Y:S05]  /*1100*/  @P0 BRA `(.L_x_7) ;  /* 0x0000000000300947 */ /* 0x000fea0003800000 */
[----:B------:R-:W0:Y:S08]  /*1110*/  LDC.64 R4, c[0x0][0x388] ;  /* 0x0000e200ff047b82 */ /* 0x000e300000000a00 */
[----:B------:R-:W1:Y:S01]  /*1120*/  LDC.64 R8, c[0x0][0x380] ;  /* 0x0000e000ff087b82 */ /* 0x000e620000000a00 */
[----:B0-----:R-:W-:-:S04]  /*1130*/  IMAD.WIDE R4, R7, 0x4, R4 ;  /* 0x0000000407047825 */ /* 0x001fc800078e0204 */
[----:B------:R-:W-:Y:S02]  /*1140*/  IMAD.WIDE R2, R2, 0x4, R4 ;  /* 0x0000000402027825 */ /* 0x000fe400078e0204 */
[----:B------:R-:W2:Y:S04]  /*1150*/  LDG.E R4, desc[UR4][R4.64+-0x4] ;  /* 0xfffffc0404047981 */ /* 0x000ea8000c1e1900 */
[----:B------:R-:W2:Y:S01]  /*1160*/  LDG.E R3, desc[UR4][R2.64] ;  /* 0x0000000402037981 */ /* 0x000ea2000c1e1900 */
[----:B-1----:R-:W-:-:S04]  /*1170*/  IMAD.WIDE R8, R7, 0x4, R8 ;  /* 0x0000000407087825 */ /* 0x002fc800078e0208 */
[----:B--2---:R-:W-:-:S05]  /*1180*/  IMAD.IADD R0, R4, 0x1, R3 ;  /* 0x0000000104007824 */ /* 0x004fca00078e0203 */
[----:B------:R-:W-:-:S04]  /*1190*/  LEA.HI R0, R0, R0, RZ, 0x1 ;  /* 0x0000000000007211 */ /* 0x000fc800078f08ff */
[----:B------:R-:W-:-:S05]  /*11a0*/  SHF.R.S32.HI R7, RZ, 0x1, R0 ;  /* 0x00000001ff077819 */ /* 0x000fca0000011400 */
[----:B------:R-:W-:Y:S01]  /*11b0*/  STG.E desc[UR4][R8.64], R7 ;  /* 0x0000000708007986 */ /* 0x000fe2000c101904 */
[----:B------:R-:W-:Y:S05]  /*11c0*/  EXIT ;  /* 0x000000000000794d */ /* 0x000fea0003800000 */
.L_x_7:
[----:B------:R-:W-:-:S04]  /*11d0*/  ISETP.NE.AND P0, PT, R5, R0, PT ;  /* 0x000000000500720c */ /* 0x000fc80003f05270 */
[----:B------:R-:W-:-:S13]  /*11e0*/  ISETP.NE.OR P1, PT, R7, RZ, P0 ;  /* 0x000000ff0700720c */ /* 0x000fda0000725670 */
[----:B------:R-:W-:Y:S05]  /*11f0*/  @P1 BRA `(.L_x_8) ;  /* 0x0000000000381947 */ /* 0x000fea0003800000 */
[----:B------:R-:W0:Y:S01]  /*1200*/  LDC.64 R6, c[0x0][0x388] ;  /* 0x0000e200ff067b82 */ /* 0x000e220000000a00 */
[----:B------:R-:W-:-:S04]  /*1210*/  IMAD R9, R5, R2, RZ ;  /* 0x0000000205097224 */ /* 0x000fc800078e02ff */
[C---:B------:R-:W-:Y:S02]  /*1220*/  IMAD.IADD R5, R9.reuse, 0x1, -R2 ;  /* 0x0000000109057824 */ /* 0x040fe400078e0a02 */
[----:B0-----:R-:W-:-:S04]  /*1230*/  IMAD.WIDE R2, R9, 0x4, R6 ;  /* 0x0000000409027825 */ /* 0x001fc800078e0206 */
[----:B------:R-:W-:Y:S02]  /*1240*/  IMAD.WIDE R4, R5, 0x4, R6 ;  /* 0x0000000405047825 */ /* 0x000fe400078e0206 */
[----:B------:R-:W2:Y:S01]  /*1250*/  LDG.E R2, desc[UR4][R2.64+0x4] ;  /* 0x0000040402027981 */ /* 0x000ea2000c1e1900 */
[----:B------:R-:W0:Y:S03]  /*1260*/  LDC.64 R6, c[0x0][0x380] ;  /* 0x0000e000ff067b82 */ /* 0x000e260000000a00 */
[----:B------:R-:W2:Y:S01]  /*1270*/  LDG.E R5, desc[UR4][R4.64] ;  /* 0x0000000404057981 */ /* 0x000ea2000c1e1900 */
[----:B0-----:R-:W-:Y:S01]  /*1280*/  IMAD.WIDE R6, R9, 0x4, R6 ;  /* 0x0000000409067825 */ /* 0x001fe200078e0206 */
[----:B--2---:R-:W-:-:S04]  /*1290*/  IADD3 R0, PT, PT, R2, R5, RZ ;  /* 0x0000000502007210 */ /* 0x004fc80007ffe0ff */
[----:B------:R-:W-:-:S04]  /*12a0*/  LEA.HI R0, R0, R0, RZ, 0x1 ;  /* 0x0000000000007211 */ /* 0x000fc800078f08ff */
[----:B------:R-:W-:-:S05]  /*12b0*/  SHF.R.S32.HI R9, RZ, 0x1, R0 ;  /* 0x00000001ff097819 */ /* 0x000fca0000011400 */
[----:B------:R-:W-:Y:S01]  /*12c0*/  STG.E desc[UR4][R6.64], R9 ;  /* 0x0000000906007986 */ /* 0x000fe2000c101904 */
[----:B------:R-:W-:Y:S05]  /*12d0*/  EXIT ;  /* 0x000000000000794d */ /* 0x000fea0003800000 */
.L_x_8:
[----:B------:R-:W-:-:S13]  /*12e0*/  ISETP.NE.OR P0, PT, R7, R4, P0 ;  /* 0x000000040700720c */ /* 0x000fda0000705670 */
[----:B------:R-:W-:Y:S05]  /*12f0*/  @P0 EXIT ;  /* 0x000000000000094d */ /* 0x000fea0003800000 */
[----:B------:R-:W0:Y:S01]  /*1300*/  LDC.64 R10, c[0x0][0x388] ;  /* 0x0000e200ff0a7b82 */ /* 0x000e220000000a00 */
[----:B------:R-:W1:Y:S01]  /*1310*/  LDCU.64 UR6, c[0x0][0x388] ;  /* 0x00007100ff0677ac */ /* 0x000e620008000a00 */
[----:B------:R-:W-:Y:S01]  /*1320*/  IMAD R6, R5, R2, RZ ;  /* 0x0000000205067224 */ /* 0x000fe200078e02ff */
[----:B------:R-:W-:-:S04]  /*1330*/  SHF.R.S32.HI R5, RZ, 0x1f, R7 ;  /* 0x0000001fff057819 */ /* 0x000fc80000011407 */
[C---:B------:R-:W-:Y:S02]  /*1340*/  IADD3 R0, P0, PT, R7.reuse, R6, RZ ;  /* 0x0000000607007210 */ /* 0x040fe40007f1e0ff */
[----:B------:R-:W-:Y:S02]  /*1350*/  IADD3 R3, PT, PT, R7, -R2, R6 ;  /* 0x8000000207037210 */ /* 0x000fe40007ffe006 */
[----:B------:R-:W-:Y:S02]  /*1360*/  LEA.HI.X.SX32 R5, R6, R5, 0x1, P0 ;  /* 0x0000000506057211 */ /* 0x000fe400000f0eff */
[----:B-1----:R-:W-:-:S04]  /*1370*/  LEA R8, P0, R0, UR6, 0x2 ;  /* 0x0000000600087c11 */ /* 0x002fc8000f8010ff */
[----:B------:R-:W-:Y:S01]  /*1380*/  LEA.HI.X R9, R0, UR7, R5, 0x2, P0 ;  /* 0x0000000700097c11 */ /* 0x000fe200080f1405 */
[----:B0-----:R-:W-:Y:S01]  /*1390*/  IMAD.WIDE R2, R3, 0x4, R10 ;  /* 0x0000000403027825 */ /* 0x001fe200078e020a */
[----:B------:R-:W0:Y:S03]  /*13a0*/  LDC.64 R4, c[0x0][0x380] ;  /* 0x0000e000ff047b82 */ /* 0x000e260000000a00 */
[----:B------:R-:W2:Y:S04]  /*13b0*/  LDG.E R8, desc[UR4][R8.64+-0x4] ;  /* 0xfffffc0408087981 */ /* 0x000ea8000c1e1900 */
[----:B------:R-:W2:Y:S01]  /*13c0*/  LDG.E R3, desc[UR4][R2.64] ;  /* 0x0000000402037981 */ /* 0x000ea2000c1e1900 */
[----:B------:R-:W-:-:S04]  /*13d0*/  IMAD.IADD R7, R7, 0x1, R6 ;  /* 0x0000000107077824 */ /* 0x000fc800078e0206 */
[----:B0-----:R-:W-:-:S04]  /*13e0*/  IMAD.WIDE R4, R7, 0x4, R4 ;  /* 0x0000000407047825 */ /* 0x001fc800078e0204 */
[----:B--2---:R-:W-:-:S05]  /*13f0*/  IMAD.IADD R0, R8, 0x1, R3 ;  /* 0x0000000108007824 */ /* 0x004fca00078e0203 */
[----:B------:R-:W-:-:S04]  /*1400*/  LEA.HI R0, R0, R0, RZ, 0x1 ;  /* 0x0000000000007211 */ /* 0x000fc800078f08ff */
[----:B------:R-:W-:-:S05]  /*1410*/  SHF.R.S32.HI R7, RZ, 0x1, R0 ;  /* 0x00000001ff077819 */ /* 0x000fca0000011400 */
[----:B------:R-:W-:Y:S01]  /*1420*/  STG.E desc[UR4][R4.64], R7 ;  /* 0x0000000704007986 */ /* 0x000fe2000c101904 */
[----:B------:R-:W-:Y:S05]  /*1430*/  EXIT ;  /* 0x000000000000794d */ /* 0x000fea0003800000 */
.L_x_9:
        /* <DEDUP_REMOVED lines=12> */
.L_x_11:


//--------------------- .nv.shared.reserved.0     --------------------------
	.section	.nv.shared.reserved.0,"aw",@nobits
	.weak		__nv_reservedSMEM_offset_0_alias
	.size		__nv_reservedSMEM_offset_0_alias, 0, 64
	.other		__nv_reservedSMEM_offset_0_alias,@"STO_CUDA_RESERVED_SHARED STV_DEFAULT"
__nv_reservedSMEM_offset_0_alias:
	.zero		0
	.zero		64


//--------------------- .nv.constant0._Z6doCopyPiS_S_S_S_S_ii --------------------------
	.section	.nv.constant0._Z6doCopyPiS_S_S_S_S_ii,"a",@progbits
	.sectionflags	@""
	.align	4
.nv.constant0._Z6doCopyPiS_S_S_S_S_ii:
	.zero		952


//--------------------- .nv.constant0._Z6doBlurPiS_S_S_S_S_ii --------------------------
	.section	.nv.constant0._Z6doBlurPiS_S_S_S_S_ii,"a",@progbits
	.sectionflags	@""
	.align	4
.nv.constant0._Z6doBlurPiS_S_S_S_S_ii:
	.zero		952


//--------------------- SYMBOLS --------------------------

	.type		.nv.reservedSmem.offset0,@object
	.size		.nv.reservedSmem.offset0,0x4
